	.target	sm_90a

	.elftype	@"ET_EXEC"


//--------------------- .note.nv.tkinfo           --------------------------
	.section	.note.nv.tkinfo,"",@"SHT_NOTE"
	.sectionflags	@"SHF_NOTE_NV_TKINFO"
	.tkinfo
        /*0018*/ 	.word	0x00000002
        /*0030*/ 	.string	""
        /*0030*/ 	.string	"ptxas"
        /*0030*/ 	.string	"Cuda compilation tools, release 13.0, V13.0.88"
        /*0030*/ 	.string	"Build cuda_13.0.r13.0/compiler.36424714_0"
        /*0030*/ 	.string	"-arch sm_90a -m 64 "



//--------------------- .note.nv.cuinfo           --------------------------
	.section	.note.nv.cuinfo,"",@"SHT_NOTE"
	.sectionflags	@"SHF_NOTE_NV_CUINFO"
        /*0018*/ 	.short	0x0002
        /*001a*/ 	.short	0x005a
        /*001c*/ 	.short	0x0082
	.zero		2


//--------------------- .nv.info                  --------------------------
	.section	.nv.info,"",@"SHT_CUDA_INFO"
	.align	4


	//----- nvinfo : EIATTR_REGCOUNT
	.align		4
        /*0000*/ 	.byte	0x04, 0x2f
        /*0002*/ 	.short	(.L_12 - .L_11)
	.align		4
.L_11:
        /*0004*/ 	.word	index@(_ZN7cutlass13device_kernelINS_4gemm6kernel13GemmUniversalIN4cute5tupleIJiiiiEEENS1_10collective13CollectiveMmaINS1_37MainloopSm90TmaGmmaWarpSpecializedFP8ILi5ENS5_IJNS4_1CILi1EEENSA_ILi2EEESB_EEENS1_35KernelTmaWarpSpecializedCooperativeEEENS5_IJNSA_ILi128EEENSA_ILi256EEESG_EEENS_12float_e4m3_tENS5_IJlSB_lEEESJ_SK_NS4_8TiledMMAINS4_8MMA_AtomIJNS4_4SM904GMMA31MMA_64x256x32_F32E4M3E4M3_SS_TNILNSO_7ScaleInE1ELSQ_1EEEEEENS4_6LayoutINS5_IJSC_SB_SB_EEENS5_IJSB_NSA_ILi0EEESV_EEEEENS5_IJNS4_10UnderscoreESY_SY_EEEEENS4_23SM90_TMA_LOAD_MULTICASTENS4_14ComposedLayoutINS4_7SwizzleILi3ELi4ELi3EEENS4_18smem_ptr_flag_bitsILi8EEENST_INS5_IJNSA_ILi8EEESG_EEENS5_IJSG_SB_EEEEEEEvNS4_8identityENS4_13SM90_TMA_LOADES1B_vS1C_EENS_8epilogue10collective6detail29Sm90TmaWarpSpecializedAdapterINS1G_15DefaultEpilogueISJ_SK_SK_NS1F_6thread17LinearCombinationISJ_Li1EffLNS1K_9ScaleType4KindE0ELNS_15FloatRoundStyleE2ESJ_EENS1_15EpilogueDefaultEEEEEvvEEEEvNT_6ParamsE)
        /*0008*/ 	.word	0x000000a8


	//----- nvinfo : EIATTR_FRAME_SIZE
	.align		4
.L_12:
        /*000c*/ 	.byte	0x04, 0x11
        /*000e*/ 	.short	(.L_14 - .L_13)
	.align		4
.L_13:
        /*0010*/ 	.word	index@(_ZN7cutlass13device_kernelINS_4gemm6kernel13GemmUniversalIN4cute5tupleIJiiiiEEENS1_10collective13CollectiveMmaINS1_37MainloopSm90TmaGmmaWarpSpecializedFP8ILi5ENS5_IJNS4_1CILi1EEENSA_ILi2EEESB_EEENS1_35KernelTmaWarpSpecializedCooperativeEEENS5_IJNSA_ILi128EEENSA_ILi256EEESG_EEENS_12float_e4m3_tENS5_IJlSB_lEEESJ_SK_NS4_8TiledMMAINS4_8MMA_AtomIJNS4_4SM904GMMA31MMA_64x256x32_F32E4M3E4M3_SS_TNILNSO_7ScaleInE1ELSQ_1EEEEEENS4_6LayoutINS5_IJSC_SB_SB_EEENS5_IJSB_NSA_ILi0EEESV_EEEEENS5_IJNS4_10UnderscoreESY_SY_EEEEENS4_23SM90_TMA_LOAD_MULTICASTENS4_14ComposedLayoutINS4_7SwizzleILi3ELi4ELi3EEENS4_18smem_ptr_flag_bitsILi8EEENST_INS5_IJNSA_ILi8EEESG_EEENS5_IJSG_SB_EEEEEEEvNS4_8identityENS4_13SM90_TMA_LOADES1B_vS1C_EENS_8epilogue10collective6detail29Sm90TmaWarpSpecializedAdapterINS1G_15DefaultEpilogueISJ_SK_SK_NS1F_6thread17LinearCombinationISJ_Li1EffLNS1K_9ScaleType4KindE0ELNS_15FloatRoundStyleE2ESJ_EENS1_15EpilogueDefaultEEEEEvvEEEEvNT_6ParamsE)
        /*0014*/ 	.word	0x000000f8


	//----- nvinfo : EIATTR_MIN_STACK_SIZE
	.align		4
.L_14:
        /*0018*/ 	.byte	0x04, 0x12
        /*001a*/ 	.short	(.L_16 - .L_15)
	.align		4
.L_15:
        /*001c*/ 	.word	index@(_ZN7cutlass13device_kernelINS_4gemm6kernel13GemmUniversalIN4cute5tupleIJiiiiEEENS1_10collective13CollectiveMmaINS1_37MainloopSm90TmaGmmaWarpSpecializedFP8ILi5ENS5_IJNS4_1CILi1EEENSA_ILi2EEESB_EEENS1_35KernelTmaWarpSpecializedCooperativeEEENS5_IJNSA_ILi128EEENSA_ILi256EEESG_EEENS_12float_e4m3_tENS5_IJlSB_lEEESJ_SK_NS4_8TiledMMAINS4_8MMA_AtomIJNS4_4SM904GMMA31MMA_64x256x32_F32E4M3E4M3_SS_TNILNSO_7ScaleInE1ELSQ_1EEEEEENS4_6LayoutINS5_IJSC_SB_SB_EEENS5_IJSB_NSA_ILi0EEESV_EEEEENS5_IJNS4_10UnderscoreESY_SY_EEEEENS4_23SM90_TMA_LOAD_MULTICASTENS4_14ComposedLayoutINS4_7SwizzleILi3ELi4ELi3EEENS4_18smem_ptr_flag_bitsILi8EEENST_INS5_IJNSA_ILi8EEESG_EEENS5_IJSG_SB_EEEEEEEvNS4_8identityENS4_13SM90_TMA_LOADES1B_vS1C_EENS_8epilogue10collective6detail29Sm90TmaWarpSpecializedAdapterINS1G_15DefaultEpilogueISJ_SK_SK_NS1F_6thread17LinearCombinationISJ_Li1EffLNS1K_9ScaleType4KindE0ELNS_15FloatRoundStyleE2ESJ_EENS1_15EpilogueDefaultEEEEEvvEEEEvNT_6ParamsE)
        /*0020*/ 	.word	0x000000f8
.L_16:


//--------------------- .nv.compat                --------------------------
	.section	.nv.compat,"",@"SHT_CUDA_COMPAT_INFO"
	.align	4
        /*0000*/ 	.byte	0x02, 0x09, 0x01, 0x00, 0x02, 0x02, 0x04, 0x00, 0x02, 0x05, 0x05, 0x00, 0x03, 0x07, 0x01, 0x01
        /*0010*/ 	.byte	0x02, 0x03, 0x01, 0x00, 0x02, 0x06, 0x01, 0x00, 0x04, 0x0b, 0x08, 0x00, 0x00, 0x00, 0x00, 0x00
        /*0020*/ 	.byte	0x00, 0x00, 0x00, 0x00


//--------------------- .nv.info._ZN7cutlass13device_kernelINS_4gemm6kernel13GemmUniversalIN4cute5tupleIJiiiiEEENS1_10collective13CollectiveMmaINS1_37MainloopSm90TmaGmmaWarpSpecializedFP8ILi5ENS5_IJNS4_1CILi1EEENSA_ILi2EEESB_EEENS1_35KernelTmaWarpSpecializedCooperativeEEENS5_IJNSA_ILi128EEENSA_ILi256EEESG_EEENS_12float_e4m3_tENS5_IJlSB_lEEESJ_SK_NS4_8TiledMMAINS4_8MMA_AtomIJNS4_4SM904GMMA31MMA_64x256x32_F32E4M3E4M3_SS_TNILNSO_7ScaleInE1ELSQ_1EEEEEENS4_6LayoutINS5_IJSC_SB_SB_EEENS5_IJSB_NSA_ILi0EEESV_EEEEENS5_IJNS4_10UnderscoreESY_SY_EEEEENS4_23SM90_TMA_LOAD_MULTICASTENS4_14ComposedLayoutINS4_7SwizzleILi3ELi4ELi3EEENS4_18smem_ptr_flag_bitsILi8EEENST_INS5_IJNSA_ILi8EEESG_EEENS5_IJSG_SB_EEEEEEEvNS4_8identityENS4_13SM90_TMA_LOADES1B_vS1C_EENS_8epilogue10collective6detail29Sm90TmaWarpSpecializedAdapterINS1G_15DefaultEpilogueISJ_SK_SK_NS1F_6thread17LinearCombinationISJ_Li1EffLNS1K_9ScaleType4KindE0ELNS_15FloatRoundStyleE2ESJ_EENS1_15EpilogueDefaultEEEEEvvEEEEvNT_6ParamsE --------------------------
	.section	.nv.info._ZN7cutlass13device_kernelINS_4gemm6kernel13GemmUniversalIN4cute5tupleIJiiiiEEENS1_10collective13CollectiveMmaINS1_37MainloopSm90TmaGmmaWarpSpecializedFP8ILi5ENS5_IJNS4_1CILi1EEENSA_ILi2EEESB_EEENS1_35KernelTmaWarpSpecializedCooperativeEEENS5_IJNSA_ILi128EEENSA_ILi256EEESG_EEENS_12float_e4m3_tENS5_IJlSB_lEEESJ_SK_NS4_8TiledMMAINS4_8MMA_AtomIJNS4_4SM904GMMA31MMA_64x256x32_F32E4M3E4M3_SS_TNILNSO_7ScaleInE1ELSQ_1EEEEEENS4_6LayoutINS5_IJSC_SB_SB_EEENS5_IJSB_NSA_ILi0EEESV_EEEEENS5_IJNS4_10UnderscoreESY_SY_EEEEENS4_23SM90_TMA_LOAD_MULTICASTENS4_14ComposedLayoutINS4_7SwizzleILi3ELi4ELi3EEENS4_18smem_ptr_flag_bitsILi8EEENST_INS5_IJNSA_ILi8EEESG_EEENS5_IJSG_SB_EEEEEEEvNS4_8identityENS4_13SM90_TMA_LOADES1B_vS1C_EENS_8epilogue10collective6detail29Sm90TmaWarpSpecializedAdapterINS1G_15DefaultEpilogueISJ_SK_SK_NS1F_6thread17LinearCombinationISJ_Li1EffLNS1K_9ScaleType4KindE0ELNS_15FloatRoundStyleE2ESJ_EENS1_15EpilogueDefaultEEEEEvvEEEEvNT_6ParamsE,"",@"SHT_CUDA_INFO"
	.sectionflags	@""
	.align	4


	//----- nvinfo : EIATTR_CUDA_API_VERSION
	.align		4
        /*0000*/ 	.byte	0x04, 0x37
        /*0002*/ 	.short	(.L_18 - .L_17)
.L_17:
        /*0004*/ 	.word	0x00000082


	//----- nvinfo : EIATTR_KPARAM_INFO
	.align		4
.L_18:
        /*0008*/ 	.byte	0x04, 0x17
        /*000a*/ 	.short	(.L_20 - .L_19)
.L_19:
        /*000c*/ 	.word	0x00000000
        /*0010*/ 	.short	0x0000
        /*0012*/ 	.short	0x0070
        /*0014*/ 	.byte	0x00, 0xf0, 0x01, 0x10


	//----- nvinfo : EIATTR_SPARSE_MMA_MASK
	.align		4
.L_20:
        /*0018*/ 	.byte	0x03, 0x50
        /*001a*/ 	.short	0x0000


	//----- nvinfo : EIATTR_MAXREG_COUNT
	.align		4
        /*001c*/ 	.byte	0x03, 0x1b
        /*001e*/ 	.short	0x00a8


	//----- nvinfo : EIATTR_NUM_BARRIERS
	.align		4
        /*0020*/ 	.byte	0x02, 0x4c
        /*0022*/ 	.byte	0x01
	.zero		1


	//----- nvinfo : EIATTR_ANNOTATIONS
	.align		4
        /*0024*/ 	.byte	0x04, 0x55
        /*0026*/ 	.short	(.L_22 - .L_21)


	//   ....[0]....
.L_21:
        /*0028*/ 	.word	0x00000001
        /*002c*/ 	.byte	0x90, 0x06, 0x00, 0x00, 0x01, 0x00, 0x00, 0x00, 0xc0, 0x08, 0x00, 0x00, 0x01, 0x00, 0x00, 0x00
        /* <DEDUP_REMOVED lines=188> */
        /*0bfc*/ 	.byte	0xe0, 0x03, 0x01, 0x00, 0x01, 0x00, 0x00, 0x00, 0x30, 0x04, 0x01, 0x00


	//----- nvinfo : EIATTR_MERCURY_ISA_VERSION
	.align		4
.L_22:
        /*0c08*/ 	.byte	0x03, 0x5f
        /*0c0a*/ 	.short	0x0101


	//----- nvinfo : EIATTR_INT_WARP_WIDE_INSTR_OFFSETS
	.align		4
        /*0c0c*/ 	.byte	0x04, 0x31
        /*0c0e*/ 	.short	(.L_24 - .L_23)


	//   ....[0]....
.L_23:
        /*0c10*/ 	.word	0x00000550


	//   ....[1]....
        /*0c14*/ 	.word	0x00000570


	//   ....[2]....
        /*0c18*/ 	.word	0x000006c0


	//----- nvinfo : EIATTR_COOP_GROUP_MASK_REGIDS
	.align		4
.L_24:
        /*0c1c*/ 	.byte	0x04, 0x29
        /*0c1e*/ 	.short	(.L_26 - .L_25)


	//   ....[0]....
.L_25:
        /*0c20*/ 	.word	0xffffffff


	//   ....[1]....
        /*0c24*/ 	.word	0xffffffff


	//   ....[2]....
        /*0c28*/ 	.word	0xffffffff


	//   ....[3]....
        /*0c2c*/ 	.word	0xffffffff


	//   ....[4]....
        /*0c30*/ 	.word	0xffffffff


	//   ....[5]....
        /*0c34*/ 	.word	0xffffffff


	//----- nvinfo : EIATTR_COOP_GROUP_INSTR_OFFSETS
	.align		4
.L_26:
        /*0c38*/ 	.byte	0x04, 0x28
        /*0c3a*/ 	.short	(.L_28 - .L_27)


	//   ....[0]....
.L_27:
        /*0c3c*/ 	.word	0x00000070


	//   ....[1]....
        /*0c40*/ 	.word	0x00000080


	//   ....[2]....
        /*0c44*/ 	.word	0x000001a0


	//   ....[3]....
        /*0c48*/ 	.word	0x000003e0


	//   ....[4]....
        /*0c4c*/ 	.word	0x000007d0


	//   ....[5]....
        /*0c50*/ 	.word	0x00001550


	//----- nvinfo : EIATTR_REG_RECONFIG
	.align		4
.L_28:
        /*0c54*/ 	.byte	0x01, 0x54
	.zero		2


	//----- nvinfo : EIATTR_MBARRIER_INSTR_OFFSETS
	.align		4
        /*0c58*/ 	.byte	0x04, 0x39
        /*0c5a*/ 	.short	(.L_30 - .L_29)


	//   ....[0]....
.L_29:
        /*0c5c*/ 	.word	0x00000320
        /*0c60*/ 	.word	0x000000ff
        /*0c64*/ 	.word	0x00000000
        /*0c68*/ 	.short	0x0100
        /*0c6a*/ 	.byte	0x09
	.zero		1


	//   ....[1]....
        /*0c6c*/ 	.word	0x00000330
        /*0c70*/ 	.word	0x000000ff
        /*0c74*/ 	.word	0x00000028
        /*0c78*/ 	.short	0x0100
        /*0c7a*/ 	.byte	0x09
	.zero		1


	//   ....[2]....
        /*0c7c*/ 	.word	0x00000340
        /*0c80*/ 	.word	0x000000ff
        /*0c84*/ 	.word	0x00000008
        /*0c88*/ 	.short	0x0100
        /*0c8a*/ 	.byte	0x09
	.zero		1


	//   ....[3]....
        /*0c8c*/ 	.word	0x00000350
        /*0c90*/ 	.word	0x000000ff
        /*0c94*/ 	.word	0x00000030
        /*0c98*/ 	.short	0x0100
        /*0c9a*/ 	.byte	0x09
	.zero		1


	//   ....[4]....
        /*0c9c*/ 	.word	0x00000360
        /*0ca0*/ 	.word	0x000000ff
        /*0ca4*/ 	.word	0x00000010
        /*0ca8*/ 	.short	0x0100
        /*0caa*/ 	.byte	0x09
	.zero		1


	//   ....[5]....
        /*0cac*/ 	.word	0x00000370
        /*0cb0*/ 	.word	0x000000ff
        /*0cb4*/ 	.word	0x00000038
        /*0cb8*/ 	.short	0x0100
        /*0cba*/ 	.byte	0x09
	.zero		1


	//   ....[6]....
        /*0cbc*/ 	.word	0x00000380
        /*0cc0*/ 	.word	0x000000ff
        /*0cc4*/ 	.word	0x00000018
        /*0cc8*/ 	.short	0x0100
        /*0cca*/ 	.byte	0x09
	.zero		1


	//   ....[7]....
        /*0ccc*/ 	.word	0x00000390
        /*0cd0*/ 	.word	0x000000ff
        /*0cd4*/ 	.word	0x00000040
        /*0cd8*/ 	.short	0x0100
        /*0cda*/ 	.byte	0x09
	.zero		1


	//   ....[8]....
        /*0cdc*/ 	.word	0x000003a0
        /*0ce0*/ 	.word	0x000000ff
        /*0ce4*/ 	.word	0x00000020
        /*0ce8*/ 	.short	0x0100
        /*0cea*/ 	.byte	0x09
	.zero		1


	//   ....[9]....
        /*0cec*/ 	.word	0x000003b0
        /*0cf0*/ 	.word	0x000000ff
        /*0cf4*/ 	.word	0x00000048
        /*0cf8*/ 	.short	0x0100
        /*0cfa*/ 	.byte	0x09
	.zero		1


	//   ....[10]....
        /*0cfc*/ 	.word	0x00000750
        /*0d00*/ 	.word	0x000000ff
        /*0d04*/ 	.word	0x00000060
        /*0d08*/ 	.short	0x0100
        /*0d0a*/ 	.byte	0x06
	.zero		1


	//   ....[11]....
        /*0d0c*/ 	.word	0x00000780
        /*0d10*/ 	.word	0x000000ff
        /*0d14*/ 	.word	0x00000068
        /*0d18*/ 	.short	0x0100
        /*0d1a*/ 	.byte	0x06
	.zero		1


	//   ....[12]....
        /*0d1c*/ 	.word	0x00001d50
        /*0d20*/ 	.word	0x000000ff
        /*0d24*/ 	.word	0x00000000
        /*0d28*/ 	.short	0x010a
        /*0d2a*/ 	.byte	0x06
	.zero		1


	//   ....[13]....
        /*0d2c*/ 	.word	0x00001d90
        /*0d30*/ 	.word	0x000000ff
        /*0d34*/ 	.word	0x00000000
        /*0d38*/ 	.short	0x010a
        /*0d3a*/ 	.byte	0x06
	.zero		1


	//   ....[14]....
        /*0d3c*/ 	.word	0x00003060
        /*0d40*/ 	.word	0x000000ff
        /*0d44*/ 	.word	0x00000000
        /*0d48*/ 	.short	0x010a
        /*0d4a*/ 	.byte	0x09
	.zero		1


	//   ....[15]....
        /*0d4c*/ 	.word	0x000030a0
        /*0d50*/ 	.word	0x000000ff
        /*0d54*/ 	.word	0x00000000
        /*0d58*/ 	.short	0x010a
        /*0d5a*/ 	.byte	0x09
	.zero		1


	//   ....[16]....
        /*0d5c*/ 	.word	0x000041b0
        /*0d60*/ 	.word	0x000000e5
        /*0d64*/ 	.word	0x00000000
        /*0d68*/ 	.short	0x0101
        /*0d6a*/ 	.byte	0x3f
	.zero		1


	//   ....[17]....
        /*0d6c*/ 	.word	0x00005380
        /*0d70*/ 	.word	0x00000018
        /*0d74*/ 	.word	0x00000000
        /*0d78*/ 	.short	0x0101
        /*0d7a*/ 	.byte	0x3f
	.zero		1


	//   ....[18]....
        /*0d7c*/ 	.word	0x0000f590
        /*0d80*/ 	.word	0x0000000d
        /*0d84*/ 	.word	0x00000028
        /*0d88*/ 	.short	0x010a
        /*0d8a*/ 	.byte	0x3f
	.zero		1


	//   ....[19]....
        /*0d8c*/ 	.word	0x0000f960
        /*0d90*/ 	.word	0x00000005
        /*0d94*/ 	.word	0x00000068
        /*0d98*/ 	.short	0x0101
        /*0d9a*/ 	.byte	0x3f
	.zero		1


	//   ....[20]....
        /*0d9c*/ 	.word	0x000100f0
        /*0da0*/ 	.word	0x00000005
        /*0da4*/ 	.word	0x00000000
        /*0da8*/ 	.short	0x010a
        /*0daa*/ 	.byte	0x3f
	.zero		1


	//   ....[21]....
        /*0dac*/ 	.word	0x00010170
        /*0db0*/ 	.word	0x00000007
        /*0db4*/ 	.word	0x00000000
        /*0db8*/ 	.short	0x010a
        /*0dba*/ 	.byte	0x3f
	.zero		1


	//   ....[22]....
        /*0dbc*/ 	.word	0x00010200
        /*0dc0*/ 	.word	0x0000000a
        /*0dc4*/ 	.word	0x00000000
        /*0dc8*/ 	.short	0x010a
        /*0dca*/ 	.byte	0x3f
	.zero		1


	//   ....[23]....
        /*0dcc*/ 	.word	0x00010290
        /*0dd0*/ 	.word	0x0000000b
        /*0dd4*/ 	.word	0x00000000
        /*0dd8*/ 	.short	0x010a
        /*0dda*/ 	.byte	0x3f
	.zero		1


	//   ....[24]....
        /*0ddc*/ 	.word	0x00010320
        /*0de0*/ 	.word	0x00000003
        /*0de4*/ 	.word	0x00000000
        /*0de8*/ 	.short	0x010a
        /*0dea*/ 	.byte	0x3f
	.zero		1


	//   ....[25]....
        /*0dec*/ 	.word	0x00010390
        /*0df0*/ 	.word	0x00000003
        /*0df4*/ 	.word	0x00000000
        /*0df8*/ 	.short	0x010a
        /*0dfa*/ 	.byte	0x3f
	.zero		1


	//   ....[26]....
        /*0dfc*/ 	.word	0x00010400
        /*0e00*/ 	.word	0x00000000
        /*0e04*/ 	.word	0x00000000
        /*0e08*/ 	.short	0x010a
        /*0e0a*/ 	.byte	0x3f
	.zero		1


	//   ....[27]....
        /*0e0c*/ 	.word	0x000104e0
        /*0e10*/ 	.word	0x0000000d
        /*0e14*/ 	.word	0x00000028
        /*0e18*/ 	.short	0x010a
        /*0e1a*/ 	.byte	0x3f
	.zero		1


	//   ....[28]....
        /*0e1c*/ 	.word	0x000105b0
        /*0e20*/ 	.word	0x00000005
        /*0e24*/ 	.word	0x00000000
        /*0e28*/ 	.short	0x010a
        /*0e2a*/ 	.byte	0x3f
	.zero		1


	//   ....[29]....
        /*0e2c*/ 	.word	0x00010600
        /*0e30*/ 	.word	0x00000007
        /*0e34*/ 	.word	0x00000000
        /*0e38*/ 	.short	0x010a
        /*0e3a*/ 	.byte	0x3f
	.zero		1


	//   ....[30]....
        /*0e3c*/ 	.word	0x00010650
        /*0e40*/ 	.word	0x0000000a
        /*0e44*/ 	.word	0x00000000
        /*0e48*/ 	.short	0x010a
        /*0e4a*/ 	.byte	0x3f
	.zero		1


	//   ....[31]....
        /*0e4c*/ 	.word	0x000106a0
        /*0e50*/ 	.word	0x0000000b
        /*0e54*/ 	.word	0x00000000
        /*0e58*/ 	.short	0x010a
        /*0e5a*/ 	.byte	0x3f
	.zero		1


	//----- nvinfo : EIATTR_NUM_MBARRIERS
	.align		4
.L_30:
        /*0e5c*/ 	.byte	0x03, 0x38
        /*0e5e*/ 	.short	0x000c


	//----- nvinfo : EIATTR_EXIT_INSTR_OFFSETS
	.align		4
        /*0e60*/ 	.byte	0x04, 0x1c
        /*0e62*/ 	.short	(.L_32 - .L_31)


	//   ....[0]....
.L_31:
        /*0e64*/ 	.word	0x00000960


	//   ....[1]....
        /*0e68*/ 	.word	0x000011f0


	//   ....[2]....
        /*0e6c*/ 	.word	0x0000ec80


	//   ....[3]....
        /*0e70*/ 	.word	0x0000f210


	//   ....[4]....
        /*0e74*/ 	.word	0x00010370


	//----- nvinfo : EIATTR_MAX_THREADS
	.align		4
.L_32:
        /*0e78*/ 	.byte	0x04, 0x05
        /*0e7a*/ 	.short	(.L_34 - .L_33)
.L_33:
        /*0e7c*/ 	.word	0x00000180
        /*0e80*/ 	.word	0x00000001
        /*0e84*/ 	.word	0x00000001


	//----- nvinfo : EIATTR_CRS_STACK_SIZE
	.align		4
.L_34:
        /*0e88*/ 	.byte	0x04, 0x1e
        /*0e8a*/ 	.short	(.L_36 - .L_35)
.L_35:
        /*0e8c*/ 	.word	0x00000000


	//----- nvinfo : EIATTR_CBANK_PARAM_SIZE
	.align		4
.L_36:
        /*0e90*/ 	.byte	0x03, 0x19
        /*0e92*/ 	.short	0x0470


	//----- nvinfo : EIATTR_PARAM_CBANK
	.align		4
        /*0e94*/ 	.byte	0x04, 0x0a
        /*0e96*/ 	.short	(.L_38 - .L_37)
	.align		4
.L_37:
        /*0e98*/ 	.word	index@(.nv.constant0._ZN7cutlass13device_kernelINS_4gemm6kernel13GemmUniversalIN4cute5tupleIJiiiiEEENS1_10collective13CollectiveMmaINS1_37MainloopSm90TmaGmmaWarpSpecializedFP8ILi5ENS5_IJNS4_1CILi1EEENSA_ILi2EEESB_EEENS1_35KernelTmaWarpSpecializedCooperativeEEENS5_IJNSA_ILi128EEENSA_ILi256EEESG_EEENS_12float_e4m3_tENS5_IJlSB_lEEESJ_SK_NS4_8TiledMMAINS4_8MMA_AtomIJNS4_4SM904GMMA31MMA_64x256x32_F32E4M3E4M3_SS_TNILNSO_7ScaleInE1ELSQ_1EEEEEENS4_6LayoutINS5_IJSC_SB_SB_EEENS5_IJSB_NSA_ILi0EEESV_EEEEENS5_IJNS4_10UnderscoreESY_SY_EEEEENS4_23SM90_TMA_LOAD_MULTICASTENS4_14ComposedLayoutINS4_7SwizzleILi3ELi4ELi3EEENS4_18smem_ptr_flag_bitsILi8EEENST_INS5_IJNSA_ILi8EEESG_EEENS5_IJSG_SB_EEEEEEEvNS4_8identityENS4_13SM90_TMA_LOADES1B_vS1C_EENS_8epilogue10collective6detail29Sm90TmaWarpSpecializedAdapterINS1G_15DefaultEpilogueISJ_SK_SK_NS1F_6thread17LinearCombinationISJ_Li1EffLNS1K_9ScaleType4KindE0ELNS_15FloatRoundStyleE2ESJ_EENS1_15EpilogueDefaultEEEEEvvEEEEvNT_6ParamsE)
        /*0e9c*/ 	.short	0x0210
        /*0e9e*/ 	.short	0x0470


	//----- nvinfo : EIATTR_SW_WAR
	.align		4
.L_38:
        /*0ea0*/ 	.byte	0x04, 0x36
        /*0ea2*/ 	.short	(.L_40 - .L_39)
.L_39:
        /*0ea4*/ 	.word	0x00000008
.L_40:


//--------------------- .nv.callgraph             --------------------------
	.section	.nv.callgraph,"",@"SHT_CUDA_CALLGRAPH"
	.align	4
	.sectionentsize	8
	.align		4
        /*0000*/ 	.word	0x00000000
	.align		4
        /*0004*/ 	.word	0xffffffff
	.align		4
        /*0008*/ 	.word	0x00000000
	.align		4
        /*000c*/ 	.word	0xfffffffe
	.align		4
        /*0010*/ 	.word	0x00000000
	.align		4
        /*0014*/ 	.word	0xfffffffd
	.align		4
        /*0018*/ 	.word	0x00000000
	.align		4
        /*001c*/ 	.word	0xfffffffc


//--------------------- .nv.constant4             --------------------------
	.section	.nv.constant4,"a",@progbits
	.align	8
	.align		8
.nv.constant4:
        /*0000*/ 	.dword	_ZN39_INTERNAL_2fb56884_4_k_cu_8345a856_45274cuda3std3__45__cpo5beginE
	.align		8
        /*0008*/ 	.dword	_ZN39_INTERNAL_2fb56884_4_k_cu_8345a856_45274cuda3std3__45__cpo3endE
	.align		8
        /*0010*/ 	.dword	_ZN39_INTERNAL_2fb56884_4_k_cu_8345a856_45274cuda3std3__45__cpo6cbeginE
	.align		8
        /*0018*/ 	.dword	_ZN39_INTERNAL_2fb56884_4_k_cu_8345a856_45274cuda3std3__45__cpo4cendE
	.align		8
        /*0020*/ 	.dword	_ZN39_INTERNAL_2fb56884_4_k_cu_8345a856_45274cuda3std3__441_GLOBAL__N__2fb56884_4_k_cu_8345a856_45276ignoreE
	.align		8
        /*0028*/ 	.dword	_ZN39_INTERNAL_2fb56884_4_k_cu_8345a856_45274cuda3std3__419piecewise_constructE
	.align		8
        /*0030*/ 	.dword	_ZN39_INTERNAL_2fb56884_4_k_cu_8345a856_45274cuda3std3__48in_placeE
	.align		8
        /*0038*/ 	.dword	_ZN39_INTERNAL_2fb56884_4_k_cu_8345a856_45274cuda3std6ranges3__45__cpo4swapE
	.align		8
        /*0040*/ 	.dword	_ZN39_INTERNAL_2fb56884_4_k_cu_8345a856_45274cuda3std6ranges3__45__cpo9iter_moveE
	.align		8
        /*0048*/ 	.dword	_ZN39_INTERNAL_2fb56884_4_k_cu_8345a856_45274cute7productE
	.align		8
        /*0050*/ 	.dword	_ZN39_INTERNAL_2fb56884_4_k_cu_8345a856_45274cute1_E


//--------------------- .text._ZN7cutlass13device_kernelINS_4gemm6kernel13GemmUniversalIN4cute5tupleIJiiiiEEENS1_10collective13CollectiveMmaINS1_37MainloopSm90TmaGmmaWarpSpecializedFP8ILi5ENS5_IJNS4_1CILi1EEENSA_ILi2EEESB_EEENS1_35KernelTmaWarpSpecializedCooperativeEEENS5_IJNSA_ILi128EEENSA_ILi256EEESG_EEENS_12float_e4m3_tENS5_IJlSB_lEEESJ_SK_NS4_8TiledMMAINS4_8MMA_AtomIJNS4_4SM904GMMA31MMA_64x256x32_F32E4M3E4M3_SS_TNILNSO_7ScaleInE1ELSQ_1EEEEEENS4_6LayoutINS5_IJSC_SB_SB_EEENS5_IJSB_NSA_ILi0EEESV_EEEEENS5_IJNS4_10UnderscoreESY_SY_EEEEENS4_23SM90_TMA_LOAD_MULTICASTENS4_14ComposedLayoutINS4_7SwizzleILi3ELi4ELi3EEENS4_18smem_ptr_flag_bitsILi8EEENST_INS5_IJNSA_ILi8EEESG_EEENS5_IJSG_SB_EEEEEEEvNS4_8identityENS4_13SM90_TMA_LOADES1B_vS1C_EENS_8epilogue10collective6detail29Sm90TmaWarpSpecializedAdapterINS1G_15DefaultEpilogueISJ_SK_SK_NS1F_6thread17LinearCombinationISJ_Li1EffLNS1K_9ScaleType4KindE0ELNS_15FloatRoundStyleE2ESJ_EENS1_15EpilogueDefaultEEEEEvvEEEEvNT_6ParamsE --------------------------
	.section	.text._ZN7cutlass13device_kernelINS_4gemm6kernel13GemmUniversalIN4cute5tupleIJiiiiEEENS1_10collective13CollectiveMmaINS1_37MainloopSm90TmaGmmaWarpSpecializedFP8ILi5ENS5_IJNS4_1CILi1EEENSA_ILi2EEESB_EEENS1_35KernelTmaWarpSpecializedCooperativeEEENS5_IJNSA_ILi128EEENSA_ILi256EEESG_EEENS_12float_e4m3_tENS5_IJlSB_lEEESJ_SK_NS4_8TiledMMAINS4_8MMA_AtomIJNS4_4SM904GMMA31MMA_64x256x32_F32E4M3E4M3_SS_TNILNSO_7ScaleInE1ELSQ_1EEEEEENS4_6LayoutINS5_IJSC_SB_SB_EEENS5_IJSB_NSA_ILi0EEESV_EEEEENS5_IJNS4_10UnderscoreESY_SY_EEEEENS4_23SM90_TMA_LOAD_MULTICASTENS4_14ComposedLayoutINS4_7SwizzleILi3ELi4ELi3EEENS4_18smem_ptr_flag_bitsILi8EEENST_INS5_IJNSA_ILi8EEESG_EEENS5_IJSG_SB_EEEEEEEvNS4_8identityENS4_13SM90_TMA_LOADES1B_vS1C_EENS_8epilogue10collective6detail29Sm90TmaWarpSpecializedAdapterINS1G_15DefaultEpilogueISJ_SK_SK_NS1F_6thread17LinearCombinationISJ_Li1EffLNS1K_9ScaleType4KindE0ELNS_15FloatRoundStyleE2ESJ_EENS1_15EpilogueDefaultEEEEEvvEEEEvNT_6ParamsE,"ax",@progbits
	.align	128
.text._ZN7cutlass13device_kernelINS_4gemm6kernel13GemmUniversalIN4cute5tupleIJiiiiEEENS1_10collective13CollectiveMmaINS1_37MainloopSm90TmaGmmaWarpSpecializedFP8ILi5ENS5_IJNS4_1CILi1EEENSA_ILi2EEESB_EEENS1_35KernelTmaWarpSpecializedCooperativeEEENS5_IJNSA_ILi128EEENSA_ILi256EEESG_EEENS_12float_e4m3_tENS5_IJlSB_lEEESJ_SK_NS4_8TiledMMAINS4_8MMA_AtomIJNS4_4SM904GMMA31MMA_64x256x32_F32E4M3E4M3_SS_TNILNSO_7ScaleInE1ELSQ_1EEEEEENS4_6LayoutINS5_IJSC_SB_SB_EEENS5_IJSB_NSA_ILi0EEESV_EEEEENS5_IJNS4_10UnderscoreESY_SY_EEEEENS4_23SM90_TMA_LOAD_MULTICASTENS4_14ComposedLayoutINS4_7SwizzleILi3ELi4ELi3EEENS4_18smem_ptr_flag_bitsILi8EEENST_INS5_IJNSA_ILi8EEESG_EEENS5_IJSG_SB_EEEEEEEvNS4_8identityENS4_13SM90_TMA_LOADES1B_vS1C_EENS_8epilogue10collective6detail29Sm90TmaWarpSpecializedAdapterINS1G_15DefaultEpilogueISJ_SK_SK_NS1F_6thread17LinearCombinationISJ_Li1EffLNS1K_9ScaleType4KindE0ELNS_15FloatRoundStyleE2ESJ_EENS1_15EpilogueDefaultEEEEEvvEEEEvNT_6ParamsE:
        .type           _ZN7cutlass13device_kernelINS_4gemm6kernel13GemmUniversalIN4cute5tupleIJiiiiEEENS1_10collective13CollectiveMmaINS1_37MainloopSm90TmaGmmaWarpSpecializedFP8ILi5ENS5_IJNS4_1CILi1EEENSA_ILi2EEESB_EEENS1_35KernelTmaWarpSpecializedCooperativeEEENS5_IJNSA_ILi128EEENSA_ILi256EEESG_EEENS_12float_e4m3_tENS5_IJlSB_lEEESJ_SK_NS4_8TiledMMAINS4_8MMA_AtomIJNS4_4SM904GMMA31MMA_64x256x32_F32E4M3E4M3_SS_TNILNSO_7ScaleInE1ELSQ_1EEEEEENS4_6LayoutINS5_IJSC_SB_SB_EEENS5_IJSB_NSA_ILi0EEESV_EEEEENS5_IJNS4_10UnderscoreESY_SY_EEEEENS4_23SM90_TMA_LOAD_MULTICASTENS4_14ComposedLayoutINS4_7SwizzleILi3ELi4ELi3EEENS4_18smem_ptr_flag_bitsILi8EEENST_INS5_IJNSA_ILi8EEESG_EEENS5_IJSG_SB_EEEEEEEvNS4_8identityENS4_13SM90_TMA_LOADES1B_vS1C_EENS_8epilogue10collective6detail29Sm90TmaWarpSpecializedAdapterINS1G_15DefaultEpilogueISJ_SK_SK_NS1F_6thread17LinearCombinationISJ_Li1EffLNS1K_9ScaleType4KindE0ELNS_15FloatRoundStyleE2ESJ_EENS1_15EpilogueDefaultEEEEEvvEEEEvNT_6ParamsE,@function
        .size           _ZN7cutlass13device_kernelINS_4gemm6kernel13GemmUniversalIN4cute5tupleIJiiiiEEENS1_10collective13CollectiveMmaINS1_37MainloopSm90TmaGmmaWarpSpecializedFP8ILi5ENS5_IJNS4_1CILi1EEENSA_ILi2EEESB_EEENS1_35KernelTmaWarpSpecializedCooperativeEEENS5_IJNSA_ILi128EEENSA_ILi256EEESG_EEENS_12float_e4m3_tENS5_IJlSB_lEEESJ_SK_NS4_8TiledMMAINS4_8MMA_AtomIJNS4_4SM904GMMA31MMA_64x256x32_F32E4M3E4M3_SS_TNILNSO_7ScaleInE1ELSQ_1EEEEEENS4_6LayoutINS5_IJSC_SB_SB_EEENS5_IJSB_NSA_ILi0EEESV_EEEEENS5_IJNS4_10UnderscoreESY_SY_EEEEENS4_23SM90_TMA_LOAD_MULTICASTENS4_14ComposedLayoutINS4_7SwizzleILi3ELi4ELi3EEENS4_18smem_ptr_flag_bitsILi8EEENST_INS5_IJNSA_ILi8EEESG_EEENS5_IJSG_SB_EEEEEEEvNS4_8identityENS4_13SM90_TMA_LOADES1B_vS1C_EENS_8epilogue10collective6detail29Sm90TmaWarpSpecializedAdapterINS1G_15DefaultEpilogueISJ_SK_SK_NS1F_6thread17LinearCombinationISJ_Li1EffLNS1K_9ScaleType4KindE0ELNS_15FloatRoundStyleE2ESJ_EENS1_15EpilogueDefaultEEEEEvvEEEEvNT_6ParamsE,(.L_x_336 - _ZN7cutlass13device_kernelINS_4gemm6kernel13GemmUniversalIN4cute5tupleIJiiiiEEENS1_10collective13CollectiveMmaINS1_37MainloopSm90TmaGmmaWarpSpecializedFP8ILi5ENS5_IJNS4_1CILi1EEENSA_ILi2EEESB_EEENS1_35KernelTmaWarpSpecializedCooperativeEEENS5_IJNSA_ILi128EEENSA_ILi256EEESG_EEENS_12float_e4m3_tENS5_IJlSB_lEEESJ_SK_NS4_8TiledMMAINS4_8MMA_AtomIJNS4_4SM904GMMA31MMA_64x256x32_F32E4M3E4M3_SS_TNILNSO_7ScaleInE1ELSQ_1EEEEEENS4_6LayoutINS5_IJSC_SB_SB_EEENS5_IJSB_NSA_ILi0EEESV_EEEEENS5_IJNS4_10UnderscoreESY_SY_EEEEENS4_23SM90_TMA_LOAD_MULTICASTENS4_14ComposedLayoutINS4_7SwizzleILi3ELi4ELi3EEENS4_18smem_ptr_flag_bitsILi8EEENST_INS5_IJNSA_ILi8EEESG_EEENS5_IJSG_SB_EEEEEEEvNS4_8identityENS4_13SM90_TMA_LOADES1B_vS1C_EENS_8epilogue10collective6detail29Sm90TmaWarpSpecializedAdapterINS1G_15DefaultEpilogueISJ_SK_SK_NS1F_6thread17LinearCombinationISJ_Li1EffLNS1K_9ScaleType4KindE0ELNS_15FloatRoundStyleE2ESJ_EENS1_15EpilogueDefaultEEEEEvvEEEEvNT_6ParamsE)
        .other          _ZN7cutlass13device_kernelINS_4gemm6kernel13GemmUniversalIN4cute5tupleIJiiiiEEENS1_10collective13CollectiveMmaINS1_37MainloopSm90TmaGmmaWarpSpecializedFP8ILi5ENS5_IJNS4_1CILi1EEENSA_ILi2EEESB_EEENS1_35KernelTmaWarpSpecializedCooperativeEEENS5_IJNSA_ILi128EEENSA_ILi256EEESG_EEENS_12float_e4m3_tENS5_IJlSB_lEEESJ_SK_NS4_8TiledMMAINS4_8MMA_AtomIJNS4_4SM904GMMA31MMA_64x256x32_F32E4M3E4M3_SS_TNILNSO_7ScaleInE1ELSQ_1EEEEEENS4_6LayoutINS5_IJSC_SB_SB_EEENS5_IJSB_NSA_ILi0EEESV_EEEEENS5_IJNS4_10UnderscoreESY_SY_EEEEENS4_23SM90_TMA_LOAD_MULTICASTENS4_14ComposedLayoutINS4_7SwizzleILi3ELi4ELi3EEENS4_18smem_ptr_flag_bitsILi8EEENST_INS5_IJNSA_ILi8EEESG_EEENS5_IJSG_SB_EEEEEEEvNS4_8identityENS4_13SM90_TMA_LOADES1B_vS1C_EENS_8epilogue10collective6detail29Sm90TmaWarpSpecializedAdapterINS1G_15DefaultEpilogueISJ_SK_SK_NS1F_6thread17LinearCombinationISJ_Li1EffLNS1K_9ScaleType4KindE0ELNS_15FloatRoundStyleE2ESJ_EENS1_15EpilogueDefaultEEEEEvvEEEEvNT_6ParamsE,@"STO_CUDA_ENTRY STV_DEFAULT"
_ZN7cutlass13device_kernelINS_4gemm6kernel13GemmUniversalIN4cute5tupleIJiiiiEEENS1_10collective13CollectiveMmaINS1_37MainloopSm90TmaGmmaWarpSpecializedFP8ILi5ENS5_IJNS4_1CILi1EEENSA_ILi2EEESB_EEENS1_35KernelTmaWarpSpecializedCooperativeEEENS5_IJNSA_ILi128EEENSA_ILi256EEESG_EEENS_12float_e4m3_tENS5_IJlSB_lEEESJ_SK_NS4_8TiledMMAINS4_8MMA_AtomIJNS4_4SM904GMMA31MMA_64x256x32_F32E4M3E4M3_SS_TNILNSO_7ScaleInE1ELSQ_1EEEEEENS4_6LayoutINS5_IJSC_SB_SB_EEENS5_IJSB_NSA_ILi0EEESV_EEEEENS5_IJNS4_10UnderscoreESY_SY_EEEEENS4_23SM90_TMA_LOAD_MULTICASTENS4_14ComposedLayoutINS4_7SwizzleILi3ELi4ELi3EEENS4_18smem_ptr_flag_bitsILi8EEENST_INS5_IJNSA_ILi8EEESG_EEENS5_IJSG_SB_EEEEEEEvNS4_8identityENS4_13SM90_TMA_LOADES1B_vS1C_EENS_8epilogue10collective6detail29Sm90TmaWarpSpecializedAdapterINS1G_15DefaultEpilogueISJ_SK_SK_NS1F_6thread17LinearCombinationISJ_Li1EffLNS1K_9ScaleType4KindE0ELNS_15FloatRoundStyleE2ESJ_EENS1_15EpilogueDefaultEEEEEvvEEEEvNT_6ParamsE:
[----:B------:R-:W0:Y:S02]  /*0000*/  LDC R1, c[0x0][0x28] ;  /* 0x00000a00ff017b82 */ /* 0x000e240000000800 */
[----:B0-----:R-:W-:Y:S01]  /*0010*/  VIADD R1, R1, 0xffffff08 ;  /* 0xffffff0801017836 */ /* 0x001fe20000000000 */
[----:B------:R-:W0:Y:S01]  /*0020*/  S2R R5, SR_TID.X ;  /* 0x0000000000057919 */ /* 0x000e220000002100 */
[----:B------:R-:W-:Y:S01]  /*0030*/  ELECT P0, URZ, PT ;  /* 0x00000000003f782f */ /* 0x000fe20003800000 */
[----:B------:R-:W-:Y:S01]  /*0040*/  BSSY B0, `(.L_x_0) ;  /* 0x0000015000007945 */ /* 0x000fe20003800000 */
[--C-:B0-----:R-:W-:Y:S02]  /*0050*/  SHF.R.U32.HI R0, RZ, 0x5, R5.reuse ;  /* 0x00000005ff007819 */ /* 0x101fe40000011605 */
[----:B------:R-:W-:-:S03]  /*0060*/  SHF.R.U32.HI R2, RZ, 0x7, R5 ;  /* 0x00000007ff027819 */ /* 0x000fc60000011605 */
[----:B------:R-:W0:Y:S04]  /*0070*/  SHFL.IDX PT, R3, R0, RZ, 0x1f ;  /* 0x00001fff00037589 */ /* 0x000e2800000e0000 */
[----:B------:R-:W1:Y:S01]  /*0080*/  SHFL.IDX PT, R2, R2, RZ, 0x1f ;  /* 0x00001fff02027589 */ /* 0x000e6200000e0000 */
[----:B0-----:R-:W-:Y:S02]  /*0090*/  R2UR UR4, R3 ;  /* 0x00000000030472ca */ /* 0x001fe400000e0000 */
[----:B-1----:R-:W-:-:S11]  /*00a0*/  R2UR UR6, R2 ;  /* 0x00000000020672ca */ /* 0x002fd600000e0000 */
[----:B------:R-:W-:Y:S02]  /*00b0*/  USHF.R.S32.HI UR5, URZ, 0x1f, UR4 ;  /* 0x0000001f3f057899 */ /* 0x000fe40008011404 */
[----:B------:R-:W-:Y:S02]  /*00c0*/  ISETP.NE.OR P0, PT, RZ, UR4, !P0 ;  /* 0x00000004ff007c0c */ /* 0x000fe4000c705670 */
[----:B------:R-:W-:-:S04]  /*00d0*/  ULEA.HI UR5, UR5, UR4, URZ, 0x2 ;  /* 0x0000000405057291 */ /* 0x000fc8000f8f103f */
[----:B------:R-:W-:-:S04]  /*00e0*/  ULOP3.LUT UR5, UR5, 0xfffffffc, URZ, 0xc0, !UPT ;  /* 0xfffffffc05057892 */ /* 0x000fc8000f8ec03f */
[----:B------:R-:W-:-:S03]  /*00f0*/  UIADD3 UR8, UR4, -UR5, URZ ;  /* 0x8000000504087290 */ /* 0x000fc6000fffe03f */
[----:B------:R-:W-:Y:S09]  /*0100*/  @P0 BRA `(.L_x_1) ;  /* 0x0000000000200947 */ /* 0x000ff20003800000 */
[----:B------:R-:W-:Y:S02]  /*0110*/  ULDC.64 UR4, c[0x0][0x198] ;  /* 0x0000660000047ab9 */ /* 0x000fe40000000a00 */
[----:B------:R-:W-:Y:S02]  /*0120*/  UIADD3 UR10, UP0, UR4, 0xf0, URZ ;  /* 0x000000f0040a7890 */ /* 0x000fe4000ff1e03f */
[----:B------:R-:W-:Y:S02]  /*0130*/  UIADD3 UR4, UP1, UR4, 0x1f0, URZ ;  /* 0x000001f004047890 */ /* 0x000fe4000ff3e03f */
[----:B------:R-:W-:Y:S02]  /*0140*/  UIADD3.X UR11, URZ, UR5, URZ, UP0, !UPT ;  /* 0x000000053f0b7290 */ /* 0x000fe400087fe43f */
[----:B------:R-:W-:-:S07]  /*0150*/  UIADD3.X UR5, URZ, UR5, URZ, UP1, !UPT ;  /* 0x000000053f057290 */ /* 0x000fce0008ffe43f */
[----:B------:R0:W-:Y:S02]  /*0160*/  UTMACCTL.PF [UR10] ;  /* 0x000000000a0079b9 */ /* 0x0001e40008040000 */
[----:B------:R0:W-:Y:S02]  /*0170*/  UTMACCTL.PF [UR4] ;  /* 0x00000000040079b9 */ /* 0x0001e40008040000 */
[----:B0-----:R-:W-:Y:S01]  /*0180*/  NOP ;  /* 0x0000000000007918 */ /* 0x001fe20000000000 */
.L_x_1:
[----:B------:R-:W-:Y:S05]  /*0190*/  BSYNC B0 ;  /* 0x0000000000007941 */ /* 0x000fea0003800000 */
.L_x_0:
[----:B------:R-:W0:Y:S01]  /*01a0*/  SHFL.IDX PT, R3, R0, RZ, 0x1f ;  /* 0x00001fff00037589 */ /* 0x000e2200000e0000 */
[----:B------:R-:W-:Y:S01]  /*01b0*/  UISETP.NE.AND UP0, UPT, UR8, 0x3, UPT ;  /* 0x000000030800788c */ /* 0x000fe2000bf05270 */
[----:B------:R-:W-:Y:S01]  /*01c0*/  ISETP.NE.AND P2, PT, RZ, UR6, PT ;  /* 0x00000006ff007c0c */ /* 0x000fe2000bf45270 */
[----:B------:R-:W-:Y:S02]  /*01d0*/  UIADD3 UR10, UR6, -0x1, URZ ;  /* 0xffffffff060a7890 */ /* 0x000fe4000fffe03f */
[----:B------:R-:W-:Y:S02]  /*01e0*/  UISETP.EQ.OR UP0, UPT, UR8, URZ, !UP0 ;  /* 0x0000003f0800728c */ /* 0x000fe4000c702670 */
[----:B------:R-:W-:Y:S02]  /*01f0*/  UISETP.GE.U32.AND UP1, UPT, UR10, 0x2, UPT ;  /* 0x000000020a00788c */ /* 0x000fe4000bf26070 */
[----:B------:R-:W-:-:S04]  /*0200*/  UISETP.EQ.AND UP0, UPT, UR6, URZ, UP0 ;  /* 0x0000003f0600728c */ /* 0x000fc80008702270 */
[----:B------:R-:W-:-:S04]  /*0210*/  USEL UR13, URZ, 0x1, !UP0 ;  /* 0x000000013f0d7887 */ /* 0x000fc8000c000000 */
[----:B------:R-:W-:Y:S01]  /*0220*/  USEL UR13, UR13, 0x2, UP1 ;  /* 0x000000020d0d7887 */ /* 0x000fe20008800000 */
[----:B0-----:R-:W-:-:S13]  /*0230*/  ISETP.NE.AND P0, PT, R3, RZ, PT ;  /* 0x000000ff0300720c */ /* 0x001fda0003f05270 */
[----:B------:R-:W-:Y:S05]  /*0240*/  @P0 BRA `(.L_x_2) ;  /* 0x0000000000600947 */ /* 0x000fea0003800000 */
[----:B------:R-:W0:Y:S01]  /*0250*/  S2UR UR9, SR_CgaCtaId ;  /* 0x00000000000979c3 */ /* 0x000e220000008800 */
[----:B------:R-:W-:Y:S01]  /*0260*/  UMOV UR4, 0x400 ;  /* 0x0000040000047882 */ /* 0x000fe20000000000 */
[----:B------:R-:W-:Y:S01]  /*0270*/  UMOV UR5, 0x1 ;  /* 0x0000000100057882 */ /* 0x000fe20000000000 */
[----:B------:R-:W-:Y:S01]  /*0280*/  UMOV UR6, 0x4 ;  /* 0x0000000400067882 */ /* 0x000fe20000000000 */
[----:B------:R-:W-:Y:S01]  /*0290*/  ELECT P0, URZ, PT ;  /* 0x00000000003f782f */ /* 0x000fe20003800000 */
[----:B------:R-:W-:-:S04]  /*02a0*/  UIADD3 UR6, -UR6, 0x100000, URZ ;  /* 0x0010000006067890 */ /* 0x000fc8000fffe13f */
[----:B------:R-:W-:Y:S02]  /*02b0*/  USHF.L.U32 UR7, UR6, 0xb, URZ ;  /* 0x0000000b06077899 */ /* 0x000fe4000800063f */
[----:B------:R-:W-:Y:S02]  /*02c0*/  USHF.L.U32 UR6, UR6, 0x1, URZ ;  /* 0x0000000106067899 */ /* 0x000fe4000800063f */
[----:B0-----:R-:W-:Y:S02]  /*02d0*/  ULEA UR9, UR9, UR4, 0x18 ;  /* 0x0000000409097291 */ /* 0x001fe4000f8ec03f */
[----:B------:R-:W-:-:S04]  /*02e0*/  UIADD3 UR4, -UR5, 0x100000, URZ ;  /* 0x0010000005047890 */ /* 0x000fc8000fffe13f */
[----:B------:R-:W-:Y:S02]  /*02f0*/  USHF.L.U32 UR5, UR4, 0xb, URZ ;  /* 0x0000000b04057899 */ /* 0x000fe4000800063f */
[----:B------:R-:W-:Y:S01]  /*0300*/  USHF.L.U32 UR4, UR4, 0x1, URZ ;  /* 0x0000000104047899 */ /* 0x000fe2000800063f */
[----:B------:R-:W0:Y:S11]  /*0310*/  FENCE.VIEW.ASYNC.S ;  /* 0x00000000000073c6 */ /* 0x000e360000000000 */
[----:B0-----:R0:W1:Y:S01]  /*0320*/  SYNCS.EXCH.64 URZ, [UR9], UR4 ;  /* 0x00000004093f75b2 */ /* 0x0010620008000100 */
[----:B------:R0:W2:Y:S01]  /*0330*/  SYNCS.EXCH.64 URZ, [UR9+0x28], UR6 ;  /* 0x00002806093f75b2 */ /* 0x0000a20008000100 */
[----:B------:R0:W3:Y:S01]  /*0340*/  SYNCS.EXCH.64 URZ, [UR9+0x8], UR4 ;  /* 0x00000804093f75b2 */ /* 0x0000e20008000100 */
[----:B------:R0:W4:Y:S01]  /*0350*/  SYNCS.EXCH.64 URZ, [UR9+0x30], UR6 ;  /* 0x00003006093f75b2 */ /* 0x0001220008000100 */
[----:B------:R0:W0:Y:S01]  /*0360*/  SYNCS.EXCH.64 URZ, [UR9+0x10], UR4 ;  /* 0x00001004093f75b2 */ /* 0x0000220008000100 */
[----:B------:R0:W0:Y:S01]  /*0370*/  SYNCS.EXCH.64 URZ, [UR9+0x38], UR6 ;  /* 0x00003806093f75b2 */ /* 0x0000220008000100 */
[----:B------:R0:W0:Y:S01]  /*0380*/  SYNCS.EXCH.64 URZ, [UR9+0x18], UR4 ;  /* 0x00001804093f75b2 */ /* 0x0000220008000100 */
[----:B------:R0:W0:Y:S01]  /*0390*/  SYNCS.EXCH.64 URZ, [UR9+0x40], UR6 ;  /* 0x00004006093f75b2 */ /* 0x0000220008000100 */
[----:B------:R0:W0:Y:S01]  /*03a0*/  SYNCS.EXCH.64 URZ, [UR9+0x20], UR4 ;  /* 0x00002004093f75b2 */ /* 0x0000220008000100 */
[----:B------:R0:W0:Y:S01]  /*03b0*/  SYNCS.EXCH.64 URZ, [UR9+0x48], UR6 ;  /* 0x00004806093f75b2 */ /* 0x0000220008000100 */
[----:B------:R-:W-:Y:S01]  /*03c0*/  NOP ;  /* 0x0000000000007918 */ /* 0x000fe20000000000 */
.L_x_2:
[----:B------:R-:W-:Y:S01]  /*03d0*/  SHF.R.S32.HI R4, RZ, 0x1f, R5 ;  /* 0x0000001fff047819 */ /* 0x000fe20000011405 */
[----:B------:R-:W5:Y:S01]  /*03e0*/  SHFL.IDX PT, R0, R0, RZ, 0x1f ;  /* 0x00001fff00007589 */ /* 0x000f6200000e0000 */
[----:B------:R-:W-:Y:S01]  /*03f0*/  ELECT P0, URZ, PT ;  /* 0x00000000003f782f */ /* 0x000fe20003800000 */
[----:B0-----:R-:W0:Y:S01]  /*0400*/  S2UR UR9, SR_CTAID.X ;  /* 0x00000000000979c3 */ /* 0x001e220000002500 */
[----:B------:R-:W-:Y:S01]  /*0410*/  LEA.HI R4, R4, R5, RZ, 0x7 ;  /* 0x0000000504047211 */ /* 0x000fe200078f38ff */
[----:B------:R-:W1:Y:S01]  /*0420*/  S2R R2, SR_CTAID.Y ;  /* 0x0000000000027919 */ /* 0x000e620000002600 */
[----:B------:R-:W-:Y:S01]  /*0430*/  SHF.R.S32.HI R6, RZ, 0x1f, R3 ;  /* 0x0000001fff067819 */ /* 0x000fe20000011403 */
[----:B------:R-:W-:Y:S01]  /*0440*/  ULDC UR4, c[0x0][0x154] ;  /* 0x0000550000047ab9 */ /* 0x000fe20000000800 */
[----:B------:R-:W-:Y:S01]  /*0450*/  LOP3.LUT R4, R4, 0xffffff80, RZ, 0xc0, !PT ;  /* 0xffffff8004047812 */ /* 0x000fe200078ec0ff */
[----:B------:R-:W-:Y:S01]  /*0460*/  NOP ;  /* 0x0000000000007918 */ /* 0x000fe20000000000 */
[----:B------:R-:W-:Y:S01]  /*0470*/  LEA.HI R6, R6, R3, RZ, 0x2 ;  /* 0x0000000306067211 */ /* 0x000fe200078f10ff */
[----:B------:R-:W2:Y:S01]  /*0480*/  LDC R11, c[0x0][0x148] ;  /* 0x00005200ff0b7b82 */ /* 0x000ea20000000800 */
[----:B------:R-:W-:Y:S01]  /*0490*/  NOP ;  /* 0x0000000000007918 */ /* 0x000fe20000000000 */
[----:B------:R-:W-:Y:S01]  /*04a0*/  IMAD.IADD R4, R5, 0x1, -R4 ;  /* 0x0000000105047824 */ /* 0x000fe200078e0a04 */
[----:B------:R-:W-:-:S04]  /*04b0*/  LOP3.LUT R6, R6, 0x3ffffffc, RZ, 0xc0, !PT ;  /* 0x3ffffffc06067812 */ /* 0x000fc800078ec0ff */
[----:B------:R-:W-:Y:S01]  /*04c0*/  SHF.R.S32.HI R5, RZ, 0x1f, R4 ;  /* 0x0000001fff057819 */ /* 0x000fe20000011404 */
[----:B------:R-:W-:Y:S01]  /*04d0*/  IMAD.IADD R6, R3, 0x1, -R6 ;  /* 0x0000000103067824 */ /* 0x000fe200078e0a06 */
[----:B------:R-:W3:Y:S02]  /*04e0*/  LDC R8, c[0x0][0x144] ;  /* 0x00005100ff087b82 */ /* 0x000ee40000000800 */
[----:B------:R-:W-:Y:S02]  /*04f0*/  LEA.HI R5, R5, R4, RZ, 0x3 ;  /* 0x0000000405057211 */ /* 0x000fe400078f18ff */
[----:B-----5:R-:W-:Y:S02]  /*0500*/  ISETP.NE.OR P0, PT, R0, RZ, !P0 ;  /* 0x000000ff0000720c */ /* 0x020fe40004705670 */
[--C-:B------:R-:W-:Y:S02]  /*0510*/  SHF.R.S32.HI R0, RZ, 0x3, R5.reuse ;  /* 0x00000003ff007819 */ /* 0x100fe40000011405 */
[----:B------:R-:W-:-:S04]  /*0520*/  SHF.R.S32.HI R5, RZ, 0x1f, R5 ;  /* 0x0000001fff057819 */ /* 0x000fc80000011405 */
[----:B------:R-:W-:-:S04]  /*0530*/  LEA.HI R5, R5, R0, RZ, 0x2 ;  /* 0x0000000005057211 */ /* 0x000fc800078f10ff */
[----:B------:R-:W-:Y:S01]  /*0540*/  LOP3.LUT R5, R5, 0xfffffffc, RZ, 0xc0, !PT ;  /* 0xfffffffc05057812 */ /* 0x000fe200078ec0ff */
[----:B------:R-:W-:Y:S01]  /*0550*/  VOTEU.ALL UP0, P0 ;  /* 0x00000000003f7886 */ /* 0x000fe20000000000 */
[----:B-1----:R-:W-:Y:S01]  /*0560*/  I2FP.F32.U32 R7, R2 ;  /* 0x0000000200077245 */ /* 0x002fe20000201000 */
[----:B------:R-:W-:Y:S02]  /*0570*/  VOTEU.ALL UP1, P0 ;  /* 0x00000000003f7886 */ /* 0x000fe40000020000 */
[----:B------:R-:W-:Y:S01]  /*0580*/  IMAD.IADD R5, R0, 0x1, -R5 ;  /* 0x0000000100057824 */ /* 0x000fe200078e0a05 */
[----:B------:R-:W1:Y:S01]  /*0590*/  @!UP0 S2UR UR7, SR_CgaCtaId ;  /* 0x00000000000789c3 */ /* 0x000e620000008800 */
[----:B0-----:R-:W-:Y:S01]  /*05a0*/  I2FP.F32.U32 R0, UR9 ;  /* 0x0000000900007c45 */ /* 0x001fe20008201000 */
[----:B------:R-:W-:Y:S01]  /*05b0*/  FMUL R9, R7, UR4 ;  /* 0x0000000407097c20 */ /* 0x000fe20008400000 */
[----:B------:R-:W-:Y:S01]  /*05c0*/  IMAD R5, R6, 0x4, R5 ;  /* 0x0000000406057824 */ /* 0x000fe200078e0205 */
[----:B------:R-:W-:Y:S01]  /*05d0*/  ULDC UR4, c[0x0][0x150] ;  /* 0x0000540000047ab9 */ /* 0x000fe20000000800 */
[----:B------:R-:W-:Y:S01]  /*05e0*/  @!UP0 UMOV UR6, 0x400 ;  /* 0x0000040000068882 */ /* 0x000fe20000000000 */
[----:B------:R-:W-:Y:S01]  /*05f0*/  FMUL R7, R0, UR4 ;  /* 0x0000000400077c20 */ /* 0x000fe20008400000 */
[----:B------:R-:W-:Y:S01]  /*0600*/  IMAD.SHL.U32 R0, R5, 0x4, RZ ;  /* 0x0000000405007824 */ /* 0x000fe200078e00ff */
[----:B------:R-:W0:Y:S01]  /*0610*/  LDC R6, c[0x0][0x140] ;  /* 0x00005000ff067b82 */ /* 0x000e220000000800 */
[----:B------:R-:W5:Y:S01]  /*0620*/  F2I.U32.TRUNC.NTZ R9, R9 ;  /* 0x0000000900097305 */ /* 0x000f62000020f000 */
[----:B------:R-:W-:-:S02]  /*0630*/  UMOV UR4, 0x20 ;  /* 0x0000002000047882 */ /* 0x000fc40000000000 */
[----:B------:R-:W-:Y:S01]  /*0640*/  LOP3.LUT R10, R5, 0xc, R0, 0x78, !PT ;  /* 0x0000000c050a7812 */ /* 0x000fe200078e7800 */
[----:B------:R-:W-:-:S04]  /*0650*/  @!UP0 UIADD3 UR4, -UR4, 0x100000, URZ ;  /* 0x0010000004048890 */ /* 0x000fc8000fffe13f */
[----:B------:R-:W-:Y:S02]  /*0660*/  @!UP0 USHF.L.U32 UR5, UR4, 0xb, URZ ;  /* 0x0000000b04058899 */ /* 0x000fe4000800063f */
[----:B------:R-:W-:Y:S01]  /*0670*/  @!UP0 USHF.L.U32 UR4, UR4, 0x1, URZ ;  /* 0x0000000104048899 */ /* 0x000fe2000800063f */
[----:B------:R-:W4:Y:S01]  /*0680*/  F2I.U32.TRUNC.NTZ R7, R7 ;  /* 0x0000000700077305 */ /* 0x000f22000020f000 */
[----:B------:R0:W-:Y:S01]  /*0690*/  STL [R1+0x70], R10 ;  /* 0x0000700a01007387 */ /* 0x0001e20000100800 */
[----:B-----5:R-:W-:Y:S01]  /*06a0*/  IMAD.MOV R12, RZ, RZ, -R9 ;  /* 0x000000ffff0c7224 */ /* 0x020fe200078e0a09 */
[----:B-1----:R-:W-:Y:S01]  /*06b0*/  @!UP0 ULEA UR6, UR7, UR6, 0x18 ;  /* 0x0000000607068291 */ /* 0x002fe2000f8ec03f */
[----:B------:R-:W-:Y:S02]  /*06c0*/  VOTEU.ALL UP0, P0 ;  /* 0x00000000003f7886 */ /* 0x000fe40000000000 */
[----:B--2---:R-:W-:Y:S01]  /*06d0*/  IMAD R5, R11, R12, R2 ;  /* 0x0000000c0b057224 */ /* 0x004fe200078e0202 */
[----:B------:R-:W-:-:S02]  /*06e0*/  LOP3.LUT P0, RZ, R4, 0x7, RZ, 0xc0, !PT ;  /* 0x0000000704ff7812 */ /* 0x000fc4000780c0ff */
[----:B0-----:R-:W-:Y:S01]  /*06f0*/  ISETP.EQ.U32.AND P4, PT, R6, 0x1, PT ;  /* 0x000000010600780c */ /* 0x001fe20003f82070 */
[----:B----4-:R-:W-:Y:S01]  /*0700*/  IMAD.MOV R7, RZ, RZ, -R7 ;  /* 0x000000ffff077224 */ /* 0x010fe200078e0a07 */
[----:B------:R-:W-:Y:S02]  /*0710*/  ISETP.NE.AND P1, PT, R5, R10, PT ;  /* 0x0000000a0500720c */ /* 0x000fe40003f25270 */
[----:B------:R-:W-:Y:S01]  /*0720*/  ISETP.LT.U32.AND P0, PT, R10, 0x2, !P0 ;  /* 0x000000020a00780c */ /* 0x000fe20004701070 */
[----:B---3--:R-:W-:Y:S01]  /*0730*/  IMAD R0, R8, R7, UR9 ;  /* 0x0000000908007e24 */ /* 0x008fe2000f8e0207 */
[----:B------:R-:W0:Y:S02]  /*0740*/  FENCE.VIEW.ASYNC.S ;  /* 0x00000000000073c6 */ /* 0x000e240000000000 */
[----:B0-----:R0:W1:Y:S02]  /*0750*/  @!UP0 SYNCS.EXCH.64 URZ, [UR6+0x60], UR4 ;  /* 0x00006004063f85b2 */ /* 0x0010640008000100 */
[----:B------:R-:W-:-:S04]  /*0760*/  ISETP.EQ.OR P1, PT, R0, RZ, !P1 ;  /* 0x000000ff0000720c */ /* 0x000fc80004f22670 */
[----:B------:R-:W-:Y:S01]  /*0770*/  PLOP3.LUT P0, PT, P0, P1, PT, 0x80, 0x0 ;  /* 0x000000000000781c */ /* 0x000fe20000703070 */
[----:B------:R0:W2:Y:S01]  /*0780*/  @!UP1 SYNCS.EXCH.64 URZ, [UR6+0x68], UR4 ;  /* 0x00006804063f95b2 */ /* 0x0000a20008000100 */
[----:B------:R-:W-:Y:S01]  /*0790*/  NOP ;  /* 0x0000000000007918 */ /* 0x000fe20000000000 */
[----:B------:R-:W-:Y:S10]  /*07a0*/  @!P4 BRA `(.L_x_3) ;  /* 0x000000000008c947 */ /* 0x000ff40003800000 */
[----:B-12---:R-:W-:Y:S01]  /*07b0*/  UCGABAR_ARV ;  /* 0x00000000000079c7 */ /* 0x006fe20008000000 */
[----:B------:R-:W-:Y:S05]  /*07c0*/  BRA `(.L_x_4) ;  /* 0x0000000000047947 */ /* 0x000fea0003800000 */
.L_x_3:
[----:B-12---:R-:W-:Y:S01]  /*07d0*/  NOP ;  /* 0x0000000000007918 */ /* 0x006fe20000000000 */
.L_x_4:
[----:B------:R-:W1:Y:S01]  /*07e0*/  LDC R3, c[0x0][0x65c] ;  /* 0x00019700ff037b82 */ /* 0x000e620000000800 */
[----:B------:R-:W-:Y:S02]  /*07f0*/  IMAD.U32 R4, RZ, RZ, UR9 ;  /* 0x00000009ff047e24 */ /* 0x000fe4000f8e00ff */
[----:B------:R-:W-:Y:S01]  /*0800*/  IMAD.MOV.U32 R5, RZ, RZ, RZ ;  /* 0x000000ffff057224 */ /* 0x000fe200078e00ff */
[----:B-1----:R-:W-:-:S13]  /*0810*/  ISETP.NE.AND P3, PT, R3, 0x1, PT ;  /* 0x000000010300780c */ /* 0x002fda0003f65270 */
[----:B------:R-:W1:Y:S01]  /*0820*/  @P3 LDC R7, c[0x0][0x10] ;  /* 0x00000400ff073b82 */ /* 0x000e620000000800 */
[----:B------:R-:W-:Y:S02]  /*0830*/  @P3 IMAD.MOV.U32 R3, RZ, RZ, RZ ;  /* 0x000000ffff033224 */ /* 0x000fe400078e00ff */
[----:B------:R-:W-:-:S05]  /*0840*/  @P3 IMAD.MOV.U32 R13, RZ, RZ, RZ ;  /* 0x000000ffff0d3224 */ /* 0x000fca00078e00ff */
[----:B------:R-:W2:Y:S01]  /*0850*/  @!P3 LDC R9, c[0x0][0xc] ;  /* 0x00000300ff09bb82 */ /* 0x000ea20000000800 */
[----:B-1----:R-:W-:-:S04]  /*0860*/  @P3 IMAD.WIDE.U32 R6, R7, UR9, R2 ;  /* 0x0000000907063c25 */ /* 0x002fc8000f8e0002 */
[----:B------:R-:W-:Y:S02]  /*0870*/  @P3 IMAD.MOV.U32 R19, RZ, RZ, R6 ;  /* 0x000000ffff133224 */ /* 0x000fe400078e0006 */
[----:B------:R-:W-:Y:S02]  /*0880*/  @P3 IMAD.IADD R23, R7, 0x1, R13 ;  /* 0x0000000107173824 */ /* 0x000fe400078e020d */
[----:B--2---:R-:W-:-:S04]  /*0890*/  @!P3 IMAD.WIDE.U32 R4, R2, R9, R4 ;  /* 0x000000090204b225 */ /* 0x004fc800078e0004 */
[----:B------:R-:W-:Y:S02]  /*08a0*/  @!P3 IMAD.MOV.U32 R19, RZ, RZ, R4 ;  /* 0x000000ffff13b224 */ /* 0x000fe400078e0004 */
[----:B------:R-:W-:-:S03]  /*08b0*/  @!P3 IMAD.MOV.U32 R23, RZ, RZ, R5 ;  /* 0x000000ffff17b224 */ /* 0x000fc600078e0005 */
[----:B------:R1:W-:Y:S04]  /*08c0*/  STL [R1+0x78], R19 ;  /* 0x0000781301007387 */ /* 0x0003e80000100800 */
[----:B------:R1:W-:Y:S01]  /*08d0*/  STL [R1+0x74], R23 ;  /* 0x0000741701007387 */ /* 0x0003e20000100800 */
[----:B------:R-:W-:Y:S05]  /*08e0*/  @!P4 BRA `(.L_x_5) ;  /* 0x00000000000cc947 */ /* 0x000fea0003800000 */
[----:B------:R-:W-:Y:S01]  /*08f0*/  UCGABAR_WAIT ;  /* 0x0000000000007dc7 */ /* 0x000fe20008000000 */
[----:B------:R-:W-:Y:S01]  /*0900*/  CCTL.IVALL ;  /* 0x00000000ff00798f */ /* 0x000fe20002000000 */
[----:B------:R-:W-:Y:S05]  /*0910*/  BRA `(.L_x_6) ;  /* 0x0000000000047947 */ /* 0x000fea0003800000 */
.L_x_5:
[----:B------:R-:W-:Y:S06]  /*0920*/  BAR.SYNC.DEFER_BLOCKING 0x0 ;  /* 0x0000000000007b1d */ /* 0x000fec0000010000 */
.L_x_6:
[----:B------:R-:W-:Y:S05]  /*0930*/  @!P2 BRA `(.L_x_7) ;  /* 0x000000e000d4a947 */ /* 0x000fea0003800000 */
[----:B------:R-:W-:-:S06]  /*0940*/  UISETP.GT.U32.AND UP0, UPT, UR10, 0x1, UPT ;  /* 0x000000010a00788c */ /* 0x000fcc000bf04070 */
[----:B------:R-:W-:-:S13]  /*0950*/  PLOP3.LUT P1, PT, PT, PT, UP0, 0x80, 0x0 ;  /* 0x000000000000781c */ /* 0x000fda0003f2f008 */
[----:B0-----:R-:W-:Y:S05]  /*0960*/  @P1 EXIT ;  /* 0x000000000000194d */ /* 0x001fea0003800000 */
[----:B------:R-:W-:Y:S01]  /*0970*/  IMAD.MOV.U32 R6, RZ, RZ, -0x1 ;  /* 0xffffffffff067424 */ /* 0x000fe200078e00ff */
[----:B------:R-:W-:Y:S01]  /*0980*/  ULDC.64 UR4, c[0x0][0x650] ;  /* 0x0001940000047ab9 */ /* 0x000fe20000000a00 */
[----:B------:R-:W-:Y:S01]  /*0990*/  IMAD.MOV.U32 R5, RZ, RZ, -0x1 ;  /* 0xffffffffff057424 */ /* 0x000fe200078e00ff */
[----:B------:R-:W-:Y:S01]  /*09a0*/  ISETP.GE.U32.AND P1, PT, R19, UR4, PT ;  /* 0x0000000413007c0c */ /* 0x000fe2000bf26070 */
[----:B------:R-:W-:Y:S01]  /*09b0*/  UMOV UR22, 0xffffffff ;  /* 0xffffffff00167882 */ /* 0x000fe20000000000 */
[----:B------:R0:W-:Y:S01]  /*09c0*/  STL [R1+0x80], R6 ;  /* 0x0000800601007387 */ /* 0x0001e20000100800 */
[----:B------:R-:W-:Y:S02]  /*09d0*/  PRMT R4, RZ, 0x7610, R4 ;  /* 0x00007610ff047816 */ /* 0x000fe40000000004 */
[----:B------:R-:W-:Y:S01]  /*09e0*/  ISETP.GE.U32.AND.EX P1, PT, R23, UR5, PT, P1 ;  /* 0x0000000517007c0c */ /* 0x000fe2000bf26110 */
[----:B------:R0:W-:-:S12]  /*09f0*/  STL [R1+0x7c], R5 ;  /* 0x00007c0501007387 */ /* 0x0001d80000100800 */
[----:B0-----:R-:W-:Y:S05]  /*0a00*/  @P1 BRA `(.L_x_8) ;  /* 0x0000000400381947 */ /* 0x001fea0003800000 */
[----:B------:R-:W0:Y:S01]  /*0a10*/  LDC.64 R14, c[0x0][0x628] ;  /* 0x00018a00ff0e7b82 */ /* 0x000e220000000a00 */
[----:B------:R-:W-:Y:S02]  /*0a20*/  IMAD.MOV.U32 R4, RZ, RZ, R19 ;  /* 0x000000ffff047224 */ /* 0x000fe400078e0013 */
[----:B------:R-:W-:-:S05]  /*0a30*/  IMAD.MOV.U32 R5, RZ, RZ, R23 ;  /* 0x000000ffff057224 */ /* 0x000fca00078e0017 */
[----:B------:R-:W2:Y:S08]  /*0a40*/  LDC R10, c[0x0][0x630] ;  /* 0x00018c00ff0a7b82 */ /* 0x000eb00000000800 */
[----:B------:R-:W3:Y:S01]  /*0a50*/  LDC.64 R16, c[0x0][0x620] ;  /* 0x00018800ff107b82 */ /* 0x000ee20000000a00 */
[----:B0-----:R-:W-:-:S04]  /*0a60*/  ISETP.NE.U32.AND P1, PT, R14, RZ, PT ;  /* 0x000000ff0e00720c */ /* 0x001fc80003f25070 */
[----:B------:R-:W-:-:S13]  /*0a70*/  ISETP.NE.AND.EX P1, PT, R15, RZ, PT, P1 ;  /* 0x000000ff0f00720c */ /* 0x000fda0003f25310 */
[----:B--23--:R-:W-:Y:S05]  /*0a80*/  @!P1 BRA `(.L_x_9) ;  /* 0x0000000000289947 */ /* 0x00cfea0003800000 */
[----:B------:R-:W0:Y:S02]  /*0a90*/  LDC R9, c[0x0][0x634] ;  /* 0x00018d00ff097b82 */ /* 0x000e240000000800 */
[----:B0-----:R-:W-:-:S05]  /*0aa0*/  IADD3 R9, P1, R19, R9, RZ ;  /* 0x0000000913097210 */ /* 0x001fca0007f3e0ff */
[----:B------:R-:W-:-:S04]  /*0ab0*/  IMAD.X R13, RZ, RZ, R23, P1 ;  /* 0x000000ffff0d7224 */ /* 0x000fc800008e0617 */
[----:B------:R-:W-:-:S04]  /*0ac0*/  IMAD.WIDE.U32 R4, R13, R14, RZ ;  /* 0x0000000e0d047225 */ /* 0x000fc800078e00ff */
[----:B------:R-:W-:-:S04]  /*0ad0*/  IMAD.WIDE.U32 R6, P1, R9, R15, R4 ;  /* 0x0000000f09067225 */ /* 0x000fc80007820004 */
[----:B------:R-:W-:-:S04]  /*0ae0*/  IMAD.WIDE.U32 R4, R9, R14, RZ ;  /* 0x0000000e09047225 */ /* 0x000fc800078e00ff */
[----:B------:R-:W-:Y:S01]  /*0af0*/  IMAD.X R9, RZ, RZ, RZ, P1 ;  /* 0x000000ffff097224 */ /* 0x000fe200008e06ff */
[----:B------:R-:W-:Y:S01]  /*0b00*/  IADD3 RZ, P1, R5, R6, RZ ;  /* 0x0000000605ff7210 */ /* 0x000fe20007f3e0ff */
[----:B------:R-:W-:-:S04]  /*0b10*/  IMAD.MOV.U32 R8, RZ, RZ, R7 ;  /* 0x000000ffff087224 */ /* 0x000fc800078e0007 */
[----:B------:R-:W-:-:S08]  /*0b20*/  IMAD.WIDE.U32.X R4, R13, R15, R8, P1 ;  /* 0x0000000f0d047225 */ /* 0x000fd000008e0408 */
.L_x_9:
[----:B------:R-:W0:Y:S01]  /*0b30*/  LDC.64 R20, c[0x0][0x640] ;  /* 0x00019000ff147b82 */ /* 0x000e220000000a00 */
[-C--:B------:R-:W-:Y:S01]  /*0b40*/  SHF.R.U64 R22, R4, R10.reuse, R5 ;  /* 0x0000000a04167219 */ /* 0x080fe20000001205 */
[----:B------:R-:W-:Y:S01]  /*0b50*/  IMAD.MOV.U32 R4, RZ, RZ, R19 ;  /* 0x000000ffff047224 */ /* 0x000fe200078e0013 */
[----:B------:R-:W-:Y:S01]  /*0b60*/  SHF.R.U32.HI R3, RZ, R10, R5 ;  /* 0x0000000aff037219 */ /* 0x000fe20000011605 */
[----:B------:R-:W-:Y:S01]  /*0b70*/  IMAD.MOV.U32 R5, RZ, RZ, R23 ;  /* 0x000000ffff057224 */ /* 0x000fe200078e0017 */
[----:B------:R-:W-:Y:S01]  /*0b80*/  IADD3 R7, P1, RZ, -R22, RZ ;  /* 0x80000016ff077210 */ /* 0x000fe20007f3e0ff */
[----:B-1----:R-:W-:Y:S02]  /*0b90*/  IMAD R23, R11, R12, R2 ;  /* 0x0000000c0b177224 */ /* 0x002fe400078e0202 */
[----:B------:R-:W1:Y:S01]  /*0ba0*/  LDC R8, c[0x0][0x618] ;  /* 0x00018600ff087b82 */ /* 0x000e620000000800 */
[----:B------:R-:W-:Y:S02]  /*0bb0*/  IMAD.MOV.U32 R11, RZ, RZ, 0x1 ;  /* 0x00000001ff0b7424 */ /* 0x000fe400078e00ff */
[----:B------:R-:W-:-:S02]  /*0bc0*/  IMAD.X R3, RZ, RZ, ~R3, P1 ;  /* 0x000000ffff037224 */ /* 0x000fc400008e0e03 */
[----:B------:R-:W-:-:S03]  /*0bd0*/  IMAD.WIDE.U32 R4, R7, R16, R4 ;  /* 0x0000001007047225 */ /* 0x000fc600078e0004 */
[----:B------:R-:W2:Y:S01]  /*0be0*/  LDC R14, c[0x0][0x608] ;  /* 0x00018200ff0e7b82 */ /* 0x000ea20000000800 */
[----:B------:R-:W-:-:S04]  /*0bf0*/  IMAD R6, R3, R16, RZ ;  /* 0x0000001003067224 */ /* 0x000fc800078e02ff */
[----:B------:R-:W-:-:S03]  /*0c00*/  IMAD R3, R7, R17, R6 ;  /* 0x0000001107037224 */ /* 0x000fc600078e0206 */
[----:B------:R-:W3:Y:S01]  /*0c10*/  LDC R18, c[0x0][0x658] ;  /* 0x00019600ff127b82 */ /* 0x000ee20000000800 */
[----:B------:R-:W-:Y:S01]  /*0c20*/  IMAD.IADD R3, R5, 0x1, R3 ;  /* 0x0000000105037824 */ /* 0x000fe200078e0203 */
[----:B0-----:R-:W-:Y:S01]  /*0c30*/  ISETP.NE.U32.AND P1, PT, R20, RZ, PT ;  /* 0x000000ff1400720c */ /* 0x001fe20003f25070 */
[----:B------:R-:W-:-:S03]  /*0c40*/  IMAD.MOV.U32 R5, RZ, RZ, -0x1 ;  /* 0xffffffffff057424 */ /* 0x000fc600078e00ff */
[----:B------:R-:W-:Y:S02]  /*0c50*/  ISETP.NE.AND.EX P1, PT, R21, RZ, PT, P1 ;  /* 0x000000ff1500720c */ /* 0x000fe40003f25310 */
[----:B------:R-:W0:Y:S01]  /*0c60*/  LDC R13, c[0x0][0x600] ;  /* 0x00018000ff0d7b82 */ /* 0x000e220000000800 */
[-CC-:B-1----:R-:W-:Y:S02]  /*0c70*/  SHF.R.U64 R10, R4, R8.reuse, R3.reuse ;  /* 0x00000008040a7219 */ /* 0x182fe40000001203 */
[----:B------:R-:W-:-:S05]  /*0c80*/  SHF.R.U32.HI R3, RZ, R8, R3 ;  /* 0x00000008ff037219 */ /* 0x000fca0000011603 */
[----:B------:R-:W1:Y:S01]  /*0c90*/  LDC R15, c[0x0][0x648] ;  /* 0x00019200ff0f7b82 */ /* 0x000e620000000800 */
[-CC-:B--2---:R-:W-:Y:S02]  /*0ca0*/  SHF.R.U64 R19, R10, R14.reuse, R3.reuse ;  /* 0x0000000e0a137219 */ /* 0x184fe40000001203 */
[----:B------:R-:W-:-:S05]  /*0cb0*/  SHF.R.U32.HI R3, RZ, R14, R3 ;  /* 0x0000000eff037219 */ /* 0x000fca0000011603 */
[----:B------:R-:W2:Y:S01]  /*0cc0*/  LDC R17, c[0x0][0x638] ;  /* 0x00018e00ff117b82 */ /* 0x000ea20000000800 */
[-C--:B---3--:R-:W-:Y:S02]  /*0cd0*/  SHF.L.U32 R2, R5, R18.reuse, RZ ;  /* 0x0000001205027219 */ /* 0x088fe400000006ff */
[--C-:B------:R-:W-:Y:S02]  /*0ce0*/  SHF.R.U64 R12, R19, R18, R3.reuse ;  /* 0x00000012130c7219 */ /* 0x100fe40000001203 */
[----:B------:R-:W-:Y:S02]  /*0cf0*/  LOP3.LUT R8, RZ, R2, RZ, 0x33, !PT ;  /* 0x00000002ff087212 */ /* 0x000fe400078e33ff */
[----:B------:R-:W-:Y:S01]  /*0d00*/  SHF.R.U32.HI R3, RZ, R18, R3 ;  /* 0x00000012ff037219 */ /* 0x000fe20000011603 */
[----:B------:R-:W3:Y:S01]  /*0d10*/  LDC R16, c[0x0][0x610] ;  /* 0x00018400ff107b82 */ /* 0x000ee20000000800 */
[----:B------:R-:W-:Y:S01]  /*0d20*/  IMAD.MOV.U32 R2, RZ, RZ, R12 ;  /* 0x000000ffff027224 */ /* 0x000fe200078e000c */
[----:B------:R-:W-:Y:S06]  /*0d30*/  @!P1 BRA `(.L_x_10) ;  /* 0x0000000000289947 */ /* 0x000fec0003800000 */
[----:B------:R-:W4:Y:S02]  /*0d40*/  LDC R7, c[0x0][0x64c] ;  /* 0x00019300ff077b82 */ /* 0x000f240000000800 */
[----:B----4-:R-:W-:-:S05]  /*0d50*/  IADD3 R7, P1, R12, R7, RZ ;  /* 0x000000070c077210 */ /* 0x010fca0007f3e0ff */
        /* <DEDUP_REMOVED lines=8> */
.L_x_10:
[----:B-1----:R-:W-:Y:S01]  /*0de0*/  SHF.R.U64 R4, R2, R15, R3 ;  /* 0x0000000f02047219 */ /* 0x002fe20000001203 */
[----:B0-----:R-:W-:Y:S01]  /*0df0*/  VIADD R5, R13, 0xffffffff ;  /* 0xffffffff0d057836 */ /* 0x001fe20000000000 */
[----:B------:R-:W-:Y:S02]  /*0e00*/  SHF.L.U32 R2, R11, R18, RZ ;  /* 0x000000120b027219 */ /* 0x000fe400000006ff */
[----:B------:R-:W-:Y:S01]  /*0e10*/  LOP3.LUT R3, R19, R8, RZ, 0xc0, !PT ;  /* 0x0000000813037212 */ /* 0x000fe200078ec0ff */
[----:B------:R-:W-:Y:S01]  /*0e20*/  IMAD.MOV R6, RZ, RZ, -R4 ;  /* 0x000000ffff067224 */ /* 0x000fe200078e0a04 */
[----:B------:R-:W-:Y:S02]  /*0e30*/  SEL R0, R0, R23, !P3 ;  /* 0x0000001700007207 */ /* 0x000fe40005800000 */
[----:B------:R-:W-:Y:S01]  /*0e40*/  LOP3.LUT R5, R10, R5, RZ, 0xc0, !PT ;  /* 0x000000050a057212 */ /* 0x000fe200078ec0ff */
[----:B------:R-:W-:Y:S01]  /*0e50*/  IMAD R3, R2, R4, R3 ;  /* 0x0000000402037224 */ /* 0x000fe200078e0203 */
[----:B------:R-:W-:Y:S01]  /*0e60*/  R2UR UR22, R22 ;  /* 0x00000000161672ca */ /* 0x000fe200000e0000 */
[----:B--2---:R-:W-:-:S02]  /*0e70*/  IMAD R2, R6, R17, R12 ;  /* 0x0000001106027224 */ /* 0x004fc400078e020c */
[----:B---3--:R-:W-:Y:S02]  /*0e80*/  IMAD R0, R3, R16, R0 ;  /* 0x0000001003007224 */ /* 0x008fe400078e0200 */
[----:B------:R-:W-:Y:S02]  /*0e90*/  IMAD R3, R2, R13, R5 ;  /* 0x0000000d02037224 */ /* 0x000fe400078e0205 */
[----:B------:R-:W-:-:S03]  /*0ea0*/  IMAD.MOV.U32 R4, RZ, RZ, 0x1 ;  /* 0x00000001ff047424 */ /* 0x000fc600078e00ff */
[----:B------:R-:W-:Y:S02]  /*0eb0*/  SEL R2, R3, R0, !P3 ;  /* 0x0000000003027207 */ /* 0x000fe40005800000 */
[----:B------:R-:W-:-:S03]  /*0ec0*/  SEL R0, R0, R3, !P3 ;  /* 0x0000000300007207 */ /* 0x000fc60005800000 */
[----:B------:R0:W-:Y:S04]  /*0ed0*/  STL [R1+0x7c], R2 ;  /* 0x00007c0201007387 */ /* 0x0001e80000100800 */
[----:B------:R0:W-:Y:S02]  /*0ee0*/  STL [R1+0x80], R0 ;  /* 0x0000800001007387 */ /* 0x0001e40000100800 */
.L_x_8:
[----:B------:R-:W-:-:S08]  /*0ef0*/  NOP ;  /* 0x0000000000007918 */ /* 0x000fd00000000000 */
[----:B------:R-:W2:Y:S02]  /*0f00*/  USETMAXREG.TRY_ALLOC.CTAPOOL UP0, 0xe8 ;  /* 0x000000e8000079c8 */ /* 0x000ea40008000600 */
[----:B--2---:R-:W-:-:S13]  /*0f10*/  PLOP3.LUT P1, PT, PT, PT, UP0, 0x80, 0x0 ;  /* 0x000000000000781c */ /* 0x004fda0003f2f008 */
[----:B------:R-:W-:Y:S05]  /*0f20*/  @!P1 BRA `(.L_x_8) ;  /* 0xfffffffc00f09947 */ /* 0x000fea000383ffff */
[----:B------:R-:W-:Y:S01]  /*0f30*/  ULDC.64 UR4, c[0x0][0x598] ;  /* 0x0001660000047ab9 */ /* 0x000fe20000000a00 */
[----:B------:R-:W-:Y:S01]  /*0f40*/  ULDC.64 UR18, c[0x0][0x208] ;  /* 0x0000820000127ab9 */ /* 0x000fe20000000a00 */
[----:B------:R-:W-:-:S04]  /*0f50*/  ISETP.NE.U32.AND P1, PT, RZ, UR4, PT ;  /* 0x00000004ff007c0c */ /* 0x000fc8000bf25070 */
[----:B------:R-:W-:-:S13]  /*0f60*/  ISETP.NE.AND.EX P1, PT, RZ, UR5, PT, P1 ;  /* 0x00000005ff007c0c */ /* 0x000fda000bf25310 */
[----:B------:R-:W-:Y:S05]  /*0f70*/  @!P1 BRA `(.L_x_11) ;  /* 0x0000000000209947 */ /* 0x000fea0003800000 */
[----:B0-----:R-:W0:Y:S02]  /*0f80*/  LDC.64 R2, c[0x0][0x598] ;  /* 0x00016600ff027b82 */ /* 0x001e240000000a00 */
[----:B0-----:R-:W2:Y:S02]  /*0f90*/  LDG.E.64 R2, desc[UR18][R2.64] ;  /* 0x0000001202027981 */ /* 0x001ea4000c1e1b00 */
[----:B--2---:R-:W-:-:S04]  /*0fa0*/  ISETP.NE.U32.AND P1, PT, R2, RZ, PT ;  /* 0x000000ff0200720c */ /* 0x004fc80003f25070 */
[----:B------:R-:W-:-:S13]  /*0fb0*/  ISETP.NE.AND.EX P1, PT, R3, RZ, PT, P1 ;  /* 0x000000ff0300720c */ /* 0x000fda0003f25310 */
[----:B------:R-:W-:Y:S05]  /*0fc0*/  @!P1 BRA `(.L_x_11) ;  /* 0x00000000000c9947 */ /* 0x000fea0003800000 */
[----:B------:R-:W2:Y:S02]  /*0fd0*/  LD.E R2, desc[UR18][R2.64] ;  /* 0x0000001202027980 */ /* 0x000ea4000c101900 */
[----:B--2---:R-:W-:Y:S01]  /*0fe0*/  R2UR UR20, R2 ;  /* 0x00000000021472ca */ /* 0x004fe200000e0000 */
[----:B------:R-:W-:-:S14]  /*0ff0*/  BRA `(.L_x_12) ;  /* 0x0000000000247947 */ /* 0x000fdc0003800000 */
.L_x_11:
[----:B------:R-:W-:Y:S02]  /*1000*/  ULDC.64 UR4, c[0x0][0x588] ;  /* 0x0001620000047ab9 */ /* 0x000fe40000000a00 */
[----:B------:R-:W-:-:S04]  /*1010*/  ISETP.NE.U32.AND P1, PT, RZ, UR4, PT ;  /* 0x00000004ff007c0c */ /* 0x000fc8000bf25070 */
[----:B------:R-:W-:-:S13]  /*1020*/  ISETP.NE.AND.EX P1, PT, RZ, UR5, PT, P1 ;  /* 0x00000005ff007c0c */ /* 0x000fda000bf25310 */
[----:B------:R-:W-:Y:S05]  /*1030*/  @!P1 BRA `(.L_x_13) ;  /* 0x0000000000109947 */ /* 0x000fea0003800000 */
[----:B0-----:R-:W0:Y:S02]  /*1040*/  LDC.64 R2, c[0x0][0x588] ;  /* 0x00016200ff027b82 */ /* 0x001e240000000a00 */
[----:B0-----:R-:W2:Y:S02]  /*1050*/  LDG.E R2, desc[UR18][R2.64] ;  /* 0x0000001202027981 */ /* 0x001ea4000c1e1900 */
[----:B--2---:R-:W-:Y:S01]  /*1060*/  R2UR UR20, R2 ;  /* 0x00000000021472ca */ /* 0x004fe200000e0000 */
[----:B------:R-:W-:-:S14]  /*1070*/  BRA `(.L_x_12) ;  /* 0x0000000000047947 */ /* 0x000fdc0003800000 */
.L_x_13:
[----:B------:R-:W-:-:S05]  /*1080*/  ULDC UR20, c[0x0][0x580] ;  /* 0x0001600000147ab9 */ /* 0x000fca0000000800 */
.L_x_12:
[----:B------:R-:W-:Y:S02]  /*1090*/  ULDC.64 UR4, c[0x0][0x5a0] ;  /* 0x0001680000047ab9 */ /* 0x000fe40000000a00 */
        /* <DEDUP_REMOVED lines=11> */
.L_x_14:
        /* <DEDUP_REMOVED lines=8> */
.L_x_16:
[----:B------:R-:W-:-:S05]  /*11d0*/  ULDC UR21, c[0x0][0x584] ;  /* 0x0001610000157ab9 */ /* 0x000fca0000000800 */
.L_x_15:
[----:B------:R-:W-:-:S13]  /*11e0*/  LOP3.LUT P1, RZ, R4, 0xff, RZ, 0xc0, !PT ;  /* 0x000000ff04ff7812 */ /* 0x000fda000782c0ff */
[----:B------:R-:W-:Y:S05]  /*11f0*/  @!P1 EXIT ;  /* 0x000000000000994d */ /* 0x000fea0003800000 */
[----:B------:R-:W-:Y:S01]  /*1200*/  ULDC UR4, c[0x0][0x28c] ;  /* 0x0000a30000047ab9 */ /* 0x000fe20000000800 */
[----:B------:R-:W-:Y:S02]  /*1210*/  ULOP3.LUT UR23, UR13, 0x1, URZ, 0xfc, !UPT ;  /* 0x000000010d177892 */ /* 0x000fe4000f8efc3f */
[----:B------:R-:W-:-:S04]  /*1220*/  UIADD3 UR4, UR4, 0x7f, URZ ;  /* 0x0000007f04047890 */ /* 0x000fc8000fffe03f */
[----:B------:R-:W-:-:S04]  /*1230*/  USHF.R.S32.HI UR5, URZ, 0x1f, UR4 ;  /* 0x0000001f3f057899 */ /* 0x000fc80008011404 */
[----:B------:R-:W-:-:S03]  /*1240*/  ULEA.HI UR5, UR5, UR4, URZ, 0x7 ;  /* 0x0000000405057291 */ /* 0x000fc6000f8f383f */
[----:B------:R-:W-:Y:S01]  /*1250*/  UMOV UR4, URZ ;  /* 0x0000003f00047c82 */ /* 0x000fe20008000000 */
[----:B------:R-:W-:-:S03]  /*1260*/  USHF.R.S32.HI UR12, URZ, 0x7, UR5 ;  /* 0x000000073f0c7899 */ /* 0x000fc60008011405 */
[----:B------:R-:W-:-:S09]  /*1270*/  UMOV UR5, URZ ;  /* 0x0000003f00057c82 */ /* 0x000fd20008000000 */
.L_x_299:
[----:B0-----:R-:W0:Y:S01]  /*1280*/  S2R R0, SR_TID.X ;  /* 0x0000000000007919 */ /* 0x001e220000002100 */
[----:B------:R-:W2:Y:S01]  /*1290*/  S2UR UR11, SR_CgaCtaId ;  /* 0x00000000000b79c3 */ /* 0x000ea20000008800 */
[----:B------:R-:W-:Y:S01]  /*12a0*/  UMOV UR14, 0x400 ;  /* 0x00000400000e7882 */ /* 0x000fe20000000000 */
[----:B------:R-:W-:Y:S01]  /*12b0*/  UMOV UR6, URZ ;  /* 0x0000003f00067c82 */ /* 0x000fe20008000000 */
[----:B------:R-:W-:Y:S01]  /*12c0*/  STL [R1+0x6c], RZ ;  /* 0x00006cff01007387 */ /* 0x000fe20000100800 */
[----:B------:R-:W-:Y:S01]  /*12d0*/  UMOV UR7, URZ ;  /* 0x0000003f00077c82 */ /* 0x000fe20008000000 */
[----:B------:R-:W-:Y:S01]  /*12e0*/  UMOV UR8, URZ ;  /* 0x0000003f00087c82 */ /* 0x000fe20008000000 */
[----:B------:R-:W-:Y:S01]  /*12f0*/  UMOV UR16, UR5 ;  /* 0x0000000500107c82 */ /* 0x000fe20008000000 */
[----:B------:R-:W-:Y:S01]  /*1300*/  STL [R1+0x68], RZ ;  /* 0x000068ff01007387 */ /* 0x000fe20000100800 */
[----:B-1-3--:R-:W3:Y:S01]  /*1310*/  LDC R2, c[0x0][0x28c] ;  /* 0x0000a300ff027b82 */ /* 0x00aee20000000800 */
[----:B------:R-:W-:Y:S01]  /*1320*/  UMOV UR17, UR4 ;  /* 0x0000000400117c82 */ /* 0x000fe20008000000 */
[----:B------:R-:W-:Y:S01]  /*1330*/  CS2R R4, SRZ ;  /* 0x0000000000047805 */ /* 0x000fe2000001ff00 */
[----:B------:R-:W-:Y:S01]  /*1340*/  STL [R1+0x64], RZ ;  /* 0x000064ff01007387 */ /* 0x000fe20000100800 */
[----:B------:R-:W-:-:S02]  /*1350*/  CS2R R6, SRZ ;  /* 0x0000000000067805 */ /* 0x000fc4000001ff00 */
[----:B------:R-:W-:Y:S02]  /*1360*/  CS2R R8, SRZ ;  /* 0x0000000000087805 */ /* 0x000fe4000001ff00 */
[----:B------:R-:W-:Y:S01]  /*1370*/  CS2R R10, SRZ ;  /* 0x00000000000a7805 */ /* 0x000fe2000001ff00 */
[----:B------:R-:W-:Y:S01]  /*1380*/  STL [R1+0x60], RZ ;  /* 0x000060ff01007387 */ /* 0x000fe20000100800 */
[----:B------:R-:W-:Y:S02]  /*1390*/  CS2R R12, SRZ ;  /* 0x00000000000c7805 */ /* 0x000fe4000001ff00 */
[----:B------:R-:W-:Y:S02]  /*13a0*/  CS2R R14, SRZ ;  /* 0x00000000000e7805 */ /* 0x000fe4000001ff00 */
[----:B------:R-:W-:Y:S01]  /*13b0*/  CS2R R16, SRZ ;  /* 0x0000000000107805 */ /* 0x000fe2000001ff00 */
[----:B------:R-:W-:Y:S01]  /*13c0*/  STL [R1+0x5c], RZ ;  /* 0x00005cff01007387 */ /* 0x000fe20000100800 */
[----:B-1----:R-:W-:-:S02]  /*13d0*/  CS2R R18, SRZ ;  /* 0x0000000000127805 */ /* 0x002fc4000001ff00 */
[----:B------:R-:W-:Y:S02]  /*13e0*/  CS2R R20, SRZ ;  /* 0x0000000000147805 */ /* 0x000fe4000001ff00 */
[----:B------:R-:W-:Y:S01]  /*13f0*/  CS2R R22, SRZ ;  /* 0x0000000000167805 */ /* 0x000fe2000001ff00 */
[----:B------:R-:W-:Y:S01]  /*1400*/  STL [R1+0x58], RZ ;  /* 0x000058ff01007387 */ /* 0x000fe20000100800 */
[----:B--2---:R-:W-:Y:S01]  /*1410*/  ULEA UR14, UR11, UR14, 0x18 ;  /* 0x0000000e0b0e7291 */ /* 0x004fe2000f8ec03f */
[----:B------:R-:W-:Y:S02]  /*1420*/  CS2R R152, SRZ ;  /* 0x0000000000987805 */ /* 0x000fe4000001ff00 */
[----:B------:R-:W-:Y:S01]  /*1430*/  CS2R R154, SRZ ;  /* 0x00000000009a7805 */ /* 0x000fe2000001ff00 */
[----:B------:R-:W-:Y:S01]  /*1440*/  STL [R1+0x54], RZ ;  /* 0x000054ff01007387 */ /* 0x000fe20000100800 */
[----:B------:R-:W-:Y:S02]  /*1450*/  CS2R R156, SRZ ;  /* 0x00000000009c7805 */ /* 0x000fe4000001ff00 */
[----:B------:R-:W-:-:S02]  /*1460*/  CS2R R158, SRZ ;  /* 0x00000000009e7805 */ /* 0x000fc4000001ff00 */
[----:B------:R-:W-:Y:S02]  /*1470*/  CS2R R160, SRZ ;  /* 0x0000000000a07805 */ /* 0x000fe4000001ff00 */
[----:B0-----:R-:W-:Y:S01]  /*1480*/  LOP3.LUT R0, R0, 0x80, RZ, 0xc0, !PT ;  /* 0x0000008000007812 */ /* 0x001fe200078ec0ff */
[----:B------:R-:W-:Y:S01]  /*1490*/  STL [R1+0x50], RZ ;  /* 0x000050ff01007387 */ /* 0x000fe20000100800 */
[----:B---3--:R-:W-:Y:S02]  /*14a0*/  ISETP.GE.AND P1, PT, R2, 0x1, PT ;  /* 0x000000010200780c */ /* 0x008fe40003f26270 */
[----:B------:R-:W-:Y:S02]  /*14b0*/  CS2R R2, SRZ ;  /* 0x0000000000027805 */ /* 0x000fe4000001ff00 */
[----:B------:R-:W-:Y:S01]  /*14c0*/  SHF.R.U32.HI R0, RZ, 0x7, R0 ;  /* 0x00000007ff007819 */ /* 0x000fe20000011600 */
        /* <DEDUP_REMOVED lines=8> */
[----:B------:R-:W0:Y:S01]  /*1550*/  SHFL.IDX PT, R0, R0, RZ, 0x1f ;  /* 0x00001fff00007589 */ /* 0x000e2200000e0000 */
[----:B------:R-:W-:-:S02]  /*1560*/  CS2R R174, SRZ ;  /* 0x0000000000ae7805 */ /* 0x000fc4000001ff00 */
[----:B------:R-:W-:Y:S02]  /*1570*/  CS2R R176, SRZ ;  /* 0x0000000000b07805 */ /* 0x000fe4000001ff00 */
[----:B------:R-:W-:Y:S01]  /*1580*/  CS2R R178, SRZ ;  /* 0x0000000000b27805 */ /* 0x000fe2000001ff00 */
[----:B------:R1:W-:Y:S01]  /*1590*/  STL [R1+0x44], RZ ;  /* 0x000044ff01007387 */ /* 0x0003e20000100800 */
[----:B------:R-:W-:Y:S02]  /*15a0*/  CS2R R180, SRZ ;  /* 0x0000000000b47805 */ /* 0x000fe4000001ff00 */
[----:B------:R-:W-:Y:S02]  /*15b0*/  CS2R R182, SRZ ;  /* 0x0000000000b67805 */ /* 0x000fe4000001ff00 */
[----:B------:R-:W-:Y:S01]  /*15c0*/  CS2R R184, SRZ ;  /* 0x0000000000b87805 */ /* 0x000fe2000001ff00 */
[----:B------:R1:W-:Y:S01]  /*15d0*/  STL [R1+0x40], RZ ;  /* 0x000040ff01007387 */ /* 0x0003e20000100800 */
        /* <DEDUP_REMOVED lines=14> */
[----:B------:R-:W-:Y:S02]  /*16c0*/  CS2R R208, SRZ ;  /* 0x0000000000d07805 */ /* 0x000fe4000001ff00 */
[----:B0-----:R-:W-:Y:S01]  /*16d0*/  R2UR UR9, R0 ;  /* 0x00000000000972ca */ /* 0x001fe200000e0000 */
[----:B------:R1:W-:Y:S01]  /*16e0*/  STL [R1+0x30], RZ ;  /* 0x000030ff01007387 */ /* 0x0003e20000100800 */
[----:B------:R-:W-:Y:S01]  /*16f0*/  IMAD.MOV.U32 R0, RZ, RZ, RZ ;  /* 0x000000ffff007224 */ /* 0x000fe200078e00ff */
[----:B------:R-:W-:-:S02]  /*1700*/  CS2R R210, SRZ ;  /* 0x0000000000d27805 */ /* 0x000fc4000001ff00 */
[----:B------:R-:W-:Y:S01]  /*1710*/  CS2R R212, SRZ ;  /* 0x0000000000d47805 */ /* 0x000fe2000001ff00 */
[----:B------:R1:W-:Y:S01]  /*1720*/  STL [R1+0x2c], RZ ;  /* 0x00002cff01007387 */ /* 0x0003e20000100800 */
[----:B------:R-:W-:Y:S02]  /*1730*/  CS2R R214, SRZ ;  /* 0x0000000000d67805 */ /* 0x000fe4000001ff00 */
[----:B------:R-:W-:Y:S02]  /*1740*/  CS2R R216, SRZ ;  /* 0x0000000000d87805 */ /* 0x000fe4000001ff00 */
[----:B------:R-:W-:Y:S01]  /*1750*/  CS2R R218, SRZ ;  /* 0x0000000000da7805 */ /* 0x000fe2000001ff00 */
[----:B------:R1:W-:Y:S01]  /*1760*/  STL [R1+0x28], RZ ;  /* 0x000028ff01007387 */ /* 0x0003e20000100800 */
[----:B------:R-:W-:Y:S02]  /*1770*/  CS2R R220, SRZ ;  /* 0x0000000000dc7805 */ /* 0x000fe4000001ff00 */
[----:B------:R-:W-:-:S02]  /*1780*/  CS2R R222, SRZ ;  /* 0x0000000000de7805 */ /* 0x000fc4000001ff00 */
[----:B------:R-:W-:Y:S01]  /*1790*/  CS2R R224, SRZ ;  /* 0x0000000000e07805 */ /* 0x000fe2000001ff00 */
[----:B------:R1:W-:Y:S01]  /*17a0*/  STL [R1+0x24], RZ ;  /* 0x000024ff01007387 */ /* 0x0003e20000100800 */
[----:B------:R-:W-:Y:S01]  /*17b0*/  ULEA.HI UR10, UR9, UR9, URZ, 0x1 ;  /* 0x00000009090a7291 */ /* 0x000fe2000f8f083f */
[----:B------:R-:W-:Y:S01]  /*17c0*/  CS2R R226, SRZ ;  /* 0x0000000000e27805 */ /* 0x000fe2000001ff00 */
[----:B------:R-:W-:Y:S01]  /*17d0*/  IMAD.MOV.U32 R228, RZ, RZ, RZ ;  /* 0x000000ffffe47224 */ /* 0x000fe200078e00ff */
[----:B------:R1:W-:Y:S01]  /*17e0*/  STL [R1+0x20], RZ ;  /* 0x000020ff01007387 */ /* 0x0003e20000100800 */
[----:B------:R-:W-:Y:S01]  /*17f0*/  ULOP3.LUT UR10, UR10, 0x7fffe, URZ, 0xc0, !UPT ;  /* 0x0007fffe0a0a7892 */ /* 0x000fe2000f8ec03f */
[----:B----4-:R-:W-:Y:S02]  /*1800*/  CS2R R24, SRZ ;  /* 0x0000000000187805 */ /* 0x010fe4000001ff00 */
[----:B------:R-:W-:Y:S01]  /*1810*/  CS2R R26, SRZ ;  /* 0x00000000001a7805 */ /* 0x000fe2000001ff00 */
[----:B------:R1:W-:Y:S01]  /*1820*/  STL [R1+0x1c], RZ ;  /* 0x00001cff01007387 */ /* 0x0003e20000100800 */
[----:B------:R-:W-:Y:S01]  /*1830*/  UIADD3 UR10, UR9, -UR10, URZ ;  /* 0x8000000a090a7290 */ /* 0x000fe2000fffe03f */
[----:B------:R-:W-:-:S02]  /*1840*/  CS2R R28, SRZ ;  /* 0x00000000001c7805 */ /* 0x000fc4000001ff00 */
[----:B------:R-:W-:Y:S01]  /*1850*/  CS2R R30, SRZ ;  /* 0x00000000001e7805 */ /* 0x000fe2000001ff00 */
[----:B------:R1:W-:Y:S01]  /*1860*/  STL [R1+0x18], RZ ;  /* 0x000018ff01007387 */ /* 0x0003e20000100800 */
[----:B------:R-:W-:Y:S01]  /*1870*/  ULEA UR10, UR10, UR14, 0xd ;  /* 0x0000000e0a0a7291 */ /* 0x000fe2000f8e683f */
[----:B------:R-:W-:Y:S02]  /*1880*/  CS2R R32, SRZ ;  /* 0x0000000000207805 */ /* 0x000fe4000001ff00 */
[----:B------:R-:W-:Y:S01]  /*1890*/  CS2R R34, SRZ ;  /* 0x0000000000227805 */ /* 0x000fe2000001ff00 */
[----:B------:R1:W-:Y:S01]  /*18a0*/  STL [R1+0x14], RZ ;  /* 0x000014ff01007387 */ /* 0x0003e20000100800 */
[----:B------:R-:W-:Y:S01]  /*18b0*/  UIADD3 UR10, UR10, 0x100, URZ ;  /* 0x000001000a0a7890 */ /* 0x000fe2000fffe03f */
[----:B------:R-:W-:Y:S02]  /*18c0*/  CS2R R36, SRZ ;  /* 0x0000000000247805 */ /* 0x000fe4000001ff00 */
[----:B------:R-:W-:Y:S01]  /*18d0*/  CS2R R38, SRZ ;  /* 0x0000000000267805 */ /* 0x000fe2000001ff00 */
[----:B------:R1:W-:Y:S01]  /*18e0*/  STL [R1+0x10], RZ ;  /* 0x000010ff01007387 */ /* 0x0003e20000100800 */
[----:B------:R-:W-:Y:S01]  /*18f0*/  USHF.R.U32.HI UR10, URZ, 0x4, UR10 ;  /* 0x000000043f0a7899 */ /* 0x000fe2000801160a */
[----:B------:R-:W-:-:S02]  /*1900*/  CS2R R40, SRZ ;  /* 0x0000000000287805 */ /* 0x000fc4000001ff00 */
[----:B------:R-:W-:Y:S01]  /*1910*/  CS2R R42, SRZ ;  /* 0x00000000002a7805 */ /* 0x000fe2000001ff00 */
[----:B------:R1:W-:Y:S01]  /*1920*/  STL [R1+0xc], RZ ;  /* 0x00000cff01007387 */ /* 0x0003e20000100800 */
[----:B------:R-:W-:Y:S01]  /*1930*/  ULOP3.LUT UR15, UR10, 0x3fff, URZ, 0xc0, !UPT ;  /* 0x00003fff0a0f7892 */ /* 0x000fe2000f8ec03f */
        /* <DEDUP_REMOVED lines=10> */
[----:B------:R1:W-:Y:S01]  /*19e0*/  STL [R1], RZ ;  /* 0x000000ff01007387 */ /* 0x0003e20000100800 */
[----:B------:R-:W-:Y:S02]  /*19f0*/  CS2R R60, SRZ ;  /* 0x00000000003c7805 */ /* 0x000fe4000001ff00 */
[----:B------:R-:W-:Y:S02]  /*1a00*/  CS2R R62, SRZ ;  /* 0x00000000003e7805 */ /* 0x000fe4000001ff00 */
[----:B------:R-:W-:Y:S02]  /*1a10*/  CS2R R64, SRZ ;  /* 0x0000000000407805 */ /* 0x000fe4000001ff00 */
[----:B------:R-:W-:-:S02]  /*1a20*/  CS2R R66, SRZ ;  /* 0x0000000000427805 */ /* 0x000fc4000001ff00 */
[----:B------:R-:W-:Y:S02]  /*1a30*/  CS2R R68, SRZ ;  /* 0x0000000000447805 */ /* 0x000fe4000001ff00 */
[----:B------:R-:W-:Y:S02]  /*1a40*/  CS2R R70, SRZ ;  /* 0x0000000000467805 */ /* 0x000fe4000001ff00 */
        /* <DEDUP_REMOVED lines=39> */
[----:B------:R-:W-:Y:S01]  /*1cc0*/  CS2R R150, SRZ ;  /* 0x0000000000967805 */ /* 0x000fe2000001ff00 */
[----:B-1----:R-:W-:Y:S06]  /*1cd0*/  @!P1 BRA `(.L_x_17) ;  /* 0x0000001000949947 */ /* 0x002fec0003800000 */
[----:B------:R-:W-:-:S06]  /*1ce0*/  UISETP.NE.AND UP0, UPT, UR23, 0x3, UPT ;  /* 0x000000031700788c */ /* 0x000fcc000bf05270 */
[----:B------:R-:W-:-:S13]  /*1cf0*/  PLOP3.LUT P2, PT, PT, PT, UP0, 0x80, 0x0 ;  /* 0x000000000000781c */ /* 0x000fda0003f4f008 */
[----:B------:R-:W-:Y:S05]  /*1d00*/  @!P2 BRA `(.L_x_18) ;  /* 0x000000000004a947 */ /* 0x000fea0003800000 */
[----:B------:R-:W-:Y:S01]  /*1d10*/  BPT.TRAP 0x1 ;  /* 0x000000040000795c */ /* 0x000fe20000300000 */
.L_x_18:
[----:B------:R-:W-:Y:S01]  /*1d20*/  ULEA UR6, UR5, UR14, 0x3 ;  /* 0x0000000e05067291 */ /* 0x000fe2000f8e183f */
[----:B------:R-:W-:-:S05]  /*1d30*/  IMAD.U32 R0, RZ, RZ, UR4 ;  /* 0x00000004ff007e24 */ /* 0x000fca000f8e00ff */
[----:B------:R-:W-:-:S04]  /*1d40*/  SHF.L.U32 R0, R0, 0x1f, RZ ;  /* 0x0000001f00007819 */ /* 0x000fc800000006ff */
[----:B------:R0:W1:Y:S01]  /*1d50*/  SYNCS.PHASECHK.TRANS64.TRYWAIT P1, [UR6], R0 ;  /* 0x00000000ff0075a7 */ /* 0x0000620008020146 */
[----:B------:R-:W-:Y:S05]  /*1d60*/  @!P2 BRA `(.L_x_19) ;  /* 0x000000000004a947 */ /* 0x000fea0003800000 */
[----:B------:R-:W-:Y:S01]  /*1d70*/  BPT.TRAP 0x1 ;  /* 0x000000040000795c */ /* 0x000fe20000300000 */
.L_x_19:
[----:B-1----:R-:W-:Y:S05]  /*1d80*/  @P1 BRA `(.L_x_20) ;  /* 0x0000000000081947 */ /* 0x002fea0003800000 */
[----:B------:R-:W1:Y:S02]  /*1d90*/  SYNCS.PHASECHK.TRANS64.TRYWAIT P1, [UR6], R0 ;  /* 0x00000000ff0075a7 */ /* 0x000e640008020146 */
[----:B-1----:R-:W-:Y:S05]  /*1da0*/  @!P1 BRA `(.L_x_21) ;  /* 0x000000e400749947 */ /* 0x002fea0003800000 */
.L_x_20:
[----:B------:R-:W-:Y:S01]  /*1db0*/  UIADD3 UR6, UR14, 0x14100, URZ ;  /* 0x000141000e067890 */ /* 0x000fe2000fffe03f */
[----:B------:R-:W-:Y:S01]  /*1dc0*/  WARPGROUP.ARRIVE ;  /* 0x00000000000079c5 */ /* 0x000fe20000000000 */
[----:B------:R-:W-:Y:S01]  /*1dd0*/  ULOP3.LUT UR8, UR15, 0x10000, URZ, 0xfc, !UPT ;  /* 0x000100000f087892 */ /* 0x000fe2000f8efc3f */
[----:B------:R2:W-:Y:S01]  /*1de0*/  STL [R1+0x6c], RZ ;  /* 0x00006cff01007387 */ /* 0x0005e20000100800 */
[----:B------:R-:W-:Y:S01]  /*1df0*/  USHF.R.U32.HI UR6, URZ, 0x4, UR6 ;  /* 0x000000043f067899 */ /* 0x000fe20008011606 */
[----:B01----:R-:W-:Y:S01]  /*1e00*/  IMAD.MOV.U32 R0, RZ, RZ, RZ ;  /* 0x000000ffff007224 */ /* 0x003fe200078e00ff */
[----:B------:R-:W-:Y:S01]  /*1e10*/  UMOV UR9, 0x40000040 ;  /* 0x4000004000097882 */ /* 0x000fe20000000000 */
[----:B------:R-:W-:Y:S01]  /*1e20*/  UMOV UR11, 0x40000040 ;  /* 0x40000040000b7882 */ /* 0x000fe20000000000 */
[----:B------:R-:W-:Y:S01]  /*1e30*/  ULOP3.LUT UR6, UR6, 0x3fff, URZ, 0xc0, !UPT ;  /* 0x00003fff06067892 */ /* 0x000fe2000f8ec03f */
[----:B------:R2:W-:Y:S01]  /*1e40*/  STL [R1+0x68], RZ ;  /* 0x000068ff01007387 */ /* 0x0005e20000100800 */
[----:B------:R-:W-:-:S02]  /*1e50*/  CS2R R2, SRZ ;  /* 0x0000000000027805 */ /* 0x000fc4000001ff00 */
[----:B------:R-:W-:Y:S01]  /*1e60*/  CS2R R4, SRZ ;  /* 0x0000000000047805 */ /* 0x000fe2000001ff00 */
[----:B------:R-:W-:Y:S01]  /*1e70*/  ULOP3.LUT UR7, UR6, 0x10000, URZ, 0xfc, !UPT ;  /* 0x0001000006077892 */ /* 0x000fe2000f8efc3f */
[----:B------:R2:W-:Y:S01]  /*1e80*/  STL [R1+0x64], RZ ;  /* 0x000064ff01007387 */ /* 0x0005e20000100800 */
[----:B------:R-:W-:Y:S01]  /*1e90*/  ULEA UR6, UR5, UR8, 0xa ;  /* 0x0000000805067291 */ /* 0x000fe2000f8e503f */
[----:B------:R-:W-:Y:S01]  /*1ea0*/  CS2R R6, SRZ ;  /* 0x0000000000067805 */ /* 0x000fe2000001ff00 */
[----:B------:R-:W-:Y:S01]  /*1eb0*/  ULEA UR7, UR5, UR7, 0xb ;  /* 0x0000000705077291 */ /* 0x000fe2000f8e583f */
[----:B------:R2:W-:Y:S01]  /*1ec0*/  STL [R1+0x60], RZ ;  /* 0x000060ff01007387 */ /* 0x0005e20000100800 */
[----:B------:R-:W-:Y:S02]  /*1ed0*/  CS2R R8, SRZ ;  /* 0x0000000000087805 */ /* 0x000fe4000001ff00 */
[----:B------:R-:W-:Y:S02]  /*1ee0*/  CS2R R10, SRZ ;  /* 0x00000000000a7805 */ /* 0x000fe4000001ff00 */
[----:B------:R-:W-:Y:S01]  /*1ef0*/  CS2R R12, SRZ ;  /* 0x00000000000c7805 */ /* 0x000fe2000001ff00 */
[----:B------:R-:W-:Y:S01]  /*1f00*/  UMOV UR8, UR6 ;  /* 0x0000000600087c82 */ /* 0x000fe20008000000 */
[----:B------:R2:W-:Y:S01]  /*1f10*/  STL [R1+0x5c], RZ ;  /* 0x00005cff01007387 */ /* 0x0005e20000100800 */
[----:B------:R-:W-:Y:S01]  /*1f20*/  UMOV UR10, UR7 ;  /* 0x00000007000a7c82 */ /* 0x000fe20008000000 */
[----:B------:R-:W-:Y:S01]  /*1f30*/  CS2R R14, SRZ ;  /* 0x00000000000e7805 */ /* 0x000fe2000001ff00 */
[----:B------:R-:W-:Y:S01]  /*1f40*/  QGMMA.64x256x32.F32.E4M3.E4M3 R24, gdesc[UR8], RZ, !UPT ;  /* 0x03e00000081879f3 */ /* 0x000fe2000c7008ff */
[----:B------:R-:W-:Y:S01]  /*1f50*/  UIADD3 UR8, UR6, 0x2, URZ ;  /* 0x0000000206087890 */ /* 0x000fe2000fffe03f */
[----:B------:R2:W-:Y:S01]  /*1f60*/  STL [R1+0x58], RZ ;  /* 0x000058ff01007387 */ /* 0x0005e20000100800 */
[----:B------:R-:W-:Y:S01]  /*1f70*/  UIADD3 UR10, UR7, 0x2, URZ ;  /* 0x00000002070a7890 */ /* 0x000fe2000fffe03f */
[----:B------:R-:W-:Y:S01]  /*1f80*/  CS2R R16, SRZ ;  /* 0x0000000000107805 */ /* 0x000fe2000001ff00 */
[----:B------:R-:W-:Y:S01]  /*1f90*/  UMOV UR9, 0x40000040 ;  /* 0x4000004000097882 */ /* 0x000fe20000000000 */
[----:B------:R-:W-:Y:S01]  /*1fa0*/  UMOV UR11, 0x40000040 ;  /* 0x40000040000b7882 */ /* 0x000fe20000000000 */
        /* <DEDUP_REMOVED lines=54> */
[----:B------:R-:W-:Y:S01]  /*2310*/  CS2R R226, SRZ ;  /* 0x0000000000e27805 */ /* 0x000fe2000001ff00 */
[----:B------:R-:W-:Y:S01]  /*2320*/  IMAD.MOV.U32 R228, RZ, RZ, RZ ;  /* 0x000000ffffe47224 */ /* 0x000fe200078e00ff */
[----:B------:R2:W-:Y:S04]  /*2330*/  STL [R1+0x1c], RZ ;  /* 0x00001cff01007387 */ /* 0x0005e80000100800 */
[----:B------:R2:W-:Y:S04]  /*2340*/  STL [R1+0x18], RZ ;  /* 0x000018ff01007387 */ /* 0x0005e80000100800 */
[----:B------:R2:W-:Y:S04]  /*2350*/  STL [R1+0x14], RZ ;  /* 0x000014ff01007387 */ /* 0x0005e80000100800 */
[----:B------:R2:W-:Y:S04]  /*2360*/  STL [R1+0x10], RZ ;  /* 0x000010ff01007387 */ /* 0x0005e80000100800 */
[----:B------:R2:W-:Y:S04]  /*2370*/  STL [R1+0xc], RZ ;  /* 0x00000cff01007387 */ /* 0x0005e80000100800 */
[----:B------:R2:W-:Y:S04]  /*2380*/  STL [R1+0x8], RZ ;  /* 0x000008ff01007387 */ /* 0x0005e80000100800 */
[----:B------:R2:W-:Y:S04]  /*2390*/  STL [R1+0x4], RZ ;  /* 0x000004ff01007387 */ /* 0x0005e80000100800 */
[----:B------:R2:W-:Y:S01]  /*23a0*/  STL [R1], RZ ;  /* 0x000000ff01007387 */ /* 0x0005e20000100800 */
[----:B------:R-:W-:Y:S01]  /*23b0*/  QGMMA.64x256x32.F32.E4M3.E4M3 R24, gdesc[UR8], R24 ;  /* 0x03e00000081879f3 */ /* 0x000fe20008700818 */
[----:B------:R-:W-:-:S02]  /*23c0*/  UIADD3 UR8, UR6, 0x4, URZ ;  /* 0x0000000406087890 */ /* 0x000fc4000fffe03f */
[----:B------:R-:W-:Y:S01]  /*23d0*/  UIADD3 UR10, UR7, 0x4, URZ ;  /* 0x00000004070a7890 */ /* 0x000fe2000fffe03f */
[----:B------:R-:W-:Y:S01]  /*23e0*/  UMOV UR9, 0x40000040 ;  /* 0x4000004000097882 */ /* 0x000fe20000000000 */
[----:B------:R-:W-:-:S15]  /*23f0*/  UMOV UR11, 0x40000040 ;  /* 0x40000040000b7882 */ /* 0x000fde0000000000 */
[----:B------:R-:W-:-:S08]  /*2400*/  NOP ;  /* 0x0000000000007918 */ /* 0x000fd00000000000 */
[----:B------:R-:W-:Y:S01]  /*2410*/  QGMMA.64x256x32.F32.E4M3.E4M3 R24, gdesc[UR8], R24 ;  /* 0x03e00000081879f3 */ /* 0x000fe20008700818 */
[----:B------:R-:W-:Y:S02]  /*2420*/  UIADD3 UR10, UR7, 0x6, URZ ;  /* 0x00000006070a7890 */ /* 0x000fe4000fffe03f */
[----:B------:R-:W-:Y:S01]  /*2430*/  UIADD3 UR8, UR6, 0x6, URZ ;  /* 0x0000000606087890 */ /* 0x000fe2000fffe03f */
[----:B------:R-:W-:Y:S01]  /*2440*/  ULDC UR7, c[0x0][0x50c] ;  /* 0x0001430000077ab9 */ /* 0x000fe20000000800 */
[----:B------:R-:W-:Y:S01]  /*2450*/  UMOV UR9, 0x40000040 ;  /* 0x4000004000097882 */ /* 0x000fe20000000000 */
[----:B------:R-:W-:Y:S01]  /*2460*/  UISETP.NE.AND UP0, UPT, UR7, 0x4, UPT ;  /* 0x000000040700788c */ /* 0x000fe2000bf05270 */
[----:B------:R-:W-:Y:S01]  /*2470*/  UMOV UR11, 0x40000040 ;  /* 0x40000040000b7882 */ /* 0x000fe20000000000 */
[----:B------:R-:W-:Y:S02]  /*2480*/  UMOV UR6, 0x4 ;  /* 0x0000000400067882 */ /* 0x000fe40000000000 */
[----:B------:R-:W-:-:S06]  /*2490*/  USEL UR7, URZ, 0x1, UP0 ;  /* 0x000000013f077887 */ /* 0x000fcc0008000000 */
[----:B------:R-:W-:-:S12]  /*24a0*/  ISETP.NE.AND P1, PT, RZ, UR7, PT ;  /* 0x00000007ff007c0c */ /* 0x000fd8000bf25270 */
[----:B------:R-:W-:Y:S01]  /*24b0*/  QGMMA.64x256x32.F32.E4M3.E4M3 R24, gdesc[UR8], R24, gsb0 ;  /* 0x03e00000081879f3 */ /* 0x000fe20008000818 */
[----:B--2---:R-:W-:Y:S05]  /*24c0*/  @!P1 BRA `(.L_x_22) ;  /* 0x0000000800809947 */ /* 0x004fea0003800000 */
[----:B------:R-:W-:Y:S02]  /*24d0*/  WARPGROUP.DEPBAR.LE gsb0, 0x0 ;  /* 0x00008000000079c5 */ /* 0x000fe40000010000 */
[----:B------:R-:W-:-:S01]  /*24e0*/  FADD R227, RZ, R25 ;  /* 0x00000019ffe37221 */ /* 0x000fc20000000000 */
[----:B------:R-:W-:Y:S01]  /*24f0*/  FADD R228, RZ, R24 ;  /* 0x00000018ffe47221 */ /* 0x000fe20000000000 */
[----:B------:R-:W-:-:S01]  /*2500*/  FADD R226, RZ, R26 ;  /* 0x0000001affe27221 */ /* 0x000fc20000000000 */
[----:B------:R-:W-:Y:S01]  /*2510*/  FADD R225, RZ, R27 ;  /* 0x0000001bffe17221 */ /* 0x000fe20000000000 */
[----:B------:R-:W-:-:S01]  /*2520*/  FADD R224, RZ, R28 ;  /* 0x0000001cffe07221 */ /* 0x000fc20000000000 */
[----:B------:R0:W-:Y:S01]  /*2530*/  STL [R1+0x84], R227 ;  /* 0x000084e301007387 */ /* 0x0001e20000100800 */
[----:B------:R-:W-:-:S01]  /*2540*/  FADD R223, RZ, R29 ;  /* 0x0000001dffdf7221 */ /* 0x000fc20000000000 */
[----:B------:R-:W-:Y:S01]  /*2550*/  FADD R222, RZ, R30 ;  /* 0x0000001effde7221 */ /* 0x000fe20000000000 */
[----:B------:R-:W-:-:S01]  /*2560*/  FADD R221, RZ, R31 ;  /* 0x0000001fffdd7221 */ /* 0x000fc20000000000 */
[----:B------:R-:W-:Y:S01]  /*2570*/  FADD R220, RZ, R32 ;  /* 0x00000020ffdc7221 */ /* 0x000fe20000000000 */
[----:B------:R-:W-:-:S01]  /*2580*/  FADD R219, RZ, R33 ;  /* 0x00000021ffdb7221 */ /* 0x000fc20000000000 */
[----:B------:R-:W-:Y:S01]  /*2590*/  FADD R218, RZ, R34 ;  /* 0x00000022ffda7221 */ /* 0x000fe20000000000 */
[----:B------:R-:W-:-:S01]  /*25a0*/  FADD R217, RZ, R35 ;  /* 0x00000023ffd97221 */ /* 0x000fc20000000000 */
[----:B------:R-:W-:Y:S01]  /*25b0*/  FADD R216, RZ, R36 ;  /* 0x00000024ffd87221 */ /* 0x000fe20000000000 */
[----:B------:R-:W-:-:S01]  /*25c0*/  FADD R215, RZ, R37 ;  /* 0x00000025ffd77221 */ /* 0x000fc20000000000 */
[----:B0-----:R-:W-:Y:S01]  /*25d0*/  FADD R227, RZ, R124 ;  /* 0x0000007cffe37221 */ /* 0x001fe20000000000 */
[----:B------:R-:W-:-:S01]  /*25e0*/  FADD R214, RZ, R38 ;  /* 0x00000026ffd67221 */ /* 0x000fc20000000000 */
[----:B------:R-:W-:Y:S01]  /*25f0*/  FADD R213, RZ, R39 ;  /* 0x00000027ffd57221 */ /* 0x000fe20000000000 */
[----:B------:R-:W-:-:S01]  /*2600*/  FADD R212, RZ, R40 ;  /* 0x00000028ffd47221 */ /* 0x000fc20000000000 */
[----:B------:R-:W-:Y:S01]  /*2610*/  FADD R211, RZ, R41 ;  /* 0x00000029ffd37221 */ /* 0x000fe20000000000 */
[----:B------:R0:W-:Y:S01]  /*2620*/  STL [R1], R227 ;  /* 0x000000e301007387 */ /* 0x0001e20000100800 */
        /* <DEDUP_REMOVED lines=94> */
[----:B0-----:R-:W-:-:S05]  /*2c10*/  FADD R227, RZ, R131 ;  /* 0x00000083ffe37221 */ /* 0x001fca0000000000 */
[----:B------:R0:W-:Y:S02]  /*2c20*/  STL [R1+0x1c], R227 ;  /* 0x00001ce301007387 */ /* 0x0001e40000100800 */
        /* <DEDUP_REMOVED lines=39> */
[----:B------:R0:W-:Y:S04]  /*2ea0*/  STL [R1+0x6c], R227 ;  /* 0x00006ce301007387 */ /* 0x0001e80000100800 */
[----:B0-----:R0:W5:Y:S01]  /*2eb0*/  LDL.LU R227, [R1+0x84] ;  /* 0x0000840001e37983 */ /* 0x0011620000300800 */
[----:B------:R-:W-:-:S05]  /*2ec0*/  UMOV UR6, URZ ;  /* 0x0000003f00067c82 */ /* 0x000fca0008000000 */
.L_x_22:
[----:B------:R-:W-:Y:S01]  /*2ed0*/  UIADD3 UR16, UR5, 0x1, URZ ;  /* 0x0000000105107890 */ /* 0x000fe2000fffe03f */
[----:B------:R-:W-:-:S03]  /*2ee0*/  UMOV UR8, 0x1 ;  /* 0x0000000100087882 */ /* 0x000fc60000000000 */
[----:B------:R-:W-:-:S04]  /*2ef0*/  UISETP.NE.AND UP0, UPT, UR16, 0x5, UPT ;  /* 0x000000051000788c */ /* 0x000fc8000bf05270 */
[----:B------:R-:W-:Y:S02]  /*2f00*/  USEL UR17, URZ, 0x1, UP0 ;  /* 0x000000013f117887 */ /* 0x000fe40008000000 */
[----:B------:R-:W-:Y:S02]  /*2f10*/  USEL UR16, UR16, URZ, UP0 ;  /* 0x0000003f10107287 */ /* 0x000fe40008000000 */
[----:B------:R-:W-:-:S12]  /*2f20*/  ULOP3.LUT UR17, UR4, UR17, URZ, 0x3c, !UPT ;  /* 0x0000001104117292 */ /* 0x000fd8000f8e3c3f */
.L_x_17:
[----:B------:R-:W-:-:S04]  /*2f30*/  UISETP.LT.AND UP0, UPT, UR12, 0x1, UPT ;  /* 0x000000010c00788c */ /* 0x000fc8000bf01270 */
[----:B------:R-:W-:-:S04]  /*2f40*/  USEL UR9, UR12, 0x1, UP0 ;  /* 0x000000010c097887 */ /* 0x000fc80008000000 */
[----:B------:R-:W-:-:S04]  /*2f50*/  UIADD3 UR9, UR12, -UR9, URZ ;  /* 0x800000090c097290 */ /* 0x000fc8000fffe03f */
[----:B------:R-:W-:-:S06]  /*2f60*/  UISETP.GE.AND UP0, UPT, UR9, 0x1, UPT ;  /* 0x000000010900788c */ /* 0x000fcc000bf06270 */
[----:B------:R-:W-:-:S13]  /*2f70*/  PLOP3.LUT P1, PT, PT, PT, UP0, 0x80, 0x0 ;  /* 0x000000000000781c */ /* 0x000fda0003f2f008 */
[----:B------:R-:W-:Y:S05]  /*2f80*/  @!P1 BRA `(.L_x_23) ;  /* 0x0000001000cc9947 */ /* 0x000fea0003800000 */
[----:B------:R-:W-:Y:S01]  /*2f90*/  UMOV UR24, UR9 ;  /* 0x0000000900187c82 */ /* 0x000fe20008000000 */
[----:B------:R-:W-:Y:S01]  /*2fa0*/  UMOV UR25, UR5 ;  /* 0x0000000500197c82 */ /* 0x000fe20008000000 */
[----:B------:R-:W-:-:S05]  /*2fb0*/  ULDC UR27, c[0x0][0x50c] ;  /* 0x00014300001b7ab9 */ /* 0x000fca0000000800 */
.L_x_31:
[----:B------:R-:W-:-:S06]  /*2fc0*/  UISETP.NE.AND UP0, UPT, UR23, 0x3, UPT ;  /* 0x000000031700788c */ /* 0x000fcc000bf05270 */
[----:B------:R-:W-:-:S13]  /*2fd0*/  PLOP3.LUT P2, PT, PT, PT, UP0, 0x80, 0x0 ;  /* 0x000000000000781c */ /* 0x000fda0003f4f008 */
[----:B-1---5:R-:W-:Y:S05]  /*2fe0*/  @!P2 BRA `(.L_x_24) ;  /* 0x000000000004a947 */ /* 0x022fea0003800000 */
[----:B------:R-:W-:Y:S01]  /*2ff0*/  BPT.TRAP 0x1 ;  /* 0x000000040000795c */ /* 0x000fe20000300000 */
.L_x_24:
[----:B------:R-:W1:Y:S01]  /*3000*/  S2UR UR9, SR_CgaCtaId ;  /* 0x00000000000979c3 */ /* 0x000e620000008800 */
[----:B------:R-:W-:Y:S01]  /*3010*/  UMOV UR14, 0x400 ;  /* 0x00000400000e7882 */ /* 0x000fe20000000000 */
[----:B------:R-:W-:-:S05]  /*3020*/  IMAD.U32 R229, RZ, RZ, UR17 ;  /* 0x00000011ffe57e24 */ /* 0x000fca000f8e00ff */
[----:B------:R-:W-:Y:S01]  /*3030*/  SHF.L.U32 R229, R229, 0x1f, RZ ;  /* 0x0000001fe5e57819 */ /* 0x000fe200000006ff */
[----:B-1----:R-:W-:-:S04]  /*3040*/  ULEA UR14, UR9, UR14, 0x18 ;  /* 0x0000000e090e7291 */ /* 0x002fc8000f8ec03f */
[----:B------:R-:W-:-:S09]  /*3050*/  ULEA UR9, UR16, UR14, 0x3 ;  /* 0x0000000e10097291 */ /* 0x000fd2000f8e183f */
[----:B------:R1:W2:Y:S01]  /*3060*/  SYNCS.PHASECHK.TRANS64.TRYWAIT P1, [UR9], R229 ;  /* 0x000000e5ff0075a7 */ /* 0x0002a20008020149 */
[----:B------:R-:W-:Y:S05]  /*3070*/  @!P2 BRA `(.L_x_25) ;  /* 0x000000000004a947 */ /* 0x000fea0003800000 */
[----:B------:R-:W-:Y:S01]  /*3080*/  BPT.TRAP 0x1 ;  /* 0x000000040000795c */ /* 0x000fe20000300000 */
.L_x_25:
[----:B--2---:R-:W-:Y:S05]  /*3090*/  @P1 BRA `(.L_x_26) ;  /* 0x0000000000081947 */ /* 0x004fea0003800000 */
[----:B------:R-:W2:Y:S02]  /*30a0*/  SYNCS.PHASECHK.TRANS64.TRYWAIT P1, [UR9], R229 ;  /* 0x000000e5ff0075a7 */ /* 0x000ea40008020149 */
[----:B--2---:R-:W-:Y:S05]  /*30b0*/  @!P1 BRA `(.L_x_27) ;  /* 0x000000d000c89947 */ /* 0x004fea0003800000 */
.L_x_26:
[----:B------:R-:W-:Y:S01]  /*30c0*/  UIADD3 UR9, UR14, 0x14100, URZ ;  /* 0x000141000e097890 */ /* 0x000fe2000fffe03f */
[----:B------:R-:W-:Y:S01]  /*30d0*/  WARPGROUP.ARRIVE ;  /* 0x00000000000079c5 */ /* 0x000fe20000000000 */
[----:B------:R-:W-:Y:S02]  /*30e0*/  UISETP.NE.AND UP0, UPT, UR7, URZ, UPT ;  /* 0x0000003f0700728c */ /* 0x000fe4000bf05270 */
[----:B------:R-:W-:Y:S02]  /*30f0*/  USHF.R.U32.HI UR9, URZ, 0x4, UR9 ;  /* 0x000000043f097899 */ /* 0x000fe40008011609 */
[----:B------:R-:W-:Y:S02]  /*3100*/  USEL UR8, UR8, URZ, !UP0 ;  /* 0x0000003f08087287 */ /* 0x000fe4000c000000 */
[----:B------:R-:W-:Y:S02]  /*3110*/  ULOP3.LUT UR9, UR9, 0x3fff, URZ, 0xc0, !UPT ;  /* 0x00003fff09097892 */ /* 0x000fe4000f8ec03f */
[----:B------:R-:W-:-:S02]  /*3120*/  ULOP3.LUT UR7, UR15, 0x10000, URZ, 0xfc, !UPT ;  /* 0x000100000f077892 */ /* 0x000fc4000f8efc3f */
[----:B------:R-:W-:Y:S02]  /*3130*/  ULOP3.LUT UR9, UR9, 0x10000, URZ, 0xfc, !UPT ;  /* 0x0001000009097892 */ /* 0x000fe4000f8efc3f */
[----:B------:R-:W-:Y:S02]  /*3140*/  UISETP.NE.U32.AND UP0, UPT, UR8, URZ, UPT ;  /* 0x0000003f0800728c */ /* 0x000fe4000bf05070 */
[----:B------:R-:W-:Y:S02]  /*3150*/  ULEA UR7, UR16, UR7, 0xa ;  /* 0x0000000710077291 */ /* 0x000fe4000f8e503f */
[----:B------:R-:W-:Y:S01]  /*3160*/  ULEA UR26, UR16, UR9, 0xb ;  /* 0x00000009101a7291 */ /* 0x000fe2000f8e583f */
[----:B------:R-:W-:Y:S02]  /*3170*/  UMOV UR11, 0x40000040 ;  /* 0x40000040000b7882 */ /* 0x000fe40000000000 */
[----:B------:R-:W-:Y:S01]  /*3180*/  UMOV UR9, 0x40000040 ;  /* 0x4000004000097882 */ /* 0x000fe20000000000 */
[----:B------:R-:W-:Y:S01]  /*3190*/  UIADD3 UR6, UR6, 0x4, URZ ;  /* 0x0000000406067890 */ /* 0x000fe2000fffe03f */
[----:B------:R-:W-:-:S02]  /*31a0*/  UMOV UR8, UR7 ;  /* 0x0000000700087c82 */ /* 0x000fc40008000000 */
[----:B------:R-:W-:Y:S02]  /*31b0*/  UMOV UR10, UR26 ;  /* 0x0000001a000a7c82 */ /* 0x000fe40008000000 */
[----:B------:R-:W-:Y:S01]  /*31c0*/  QGMMA.64x256x32.F32.E4M3.E4M3 R24, gdesc[UR8], R24, UP0 ;  /* 0x03e00000081879f3 */ /* 0x000fe2000bf00818 */
[----:B------:R-:W-:Y:S02]  /*31d0*/  UIADD3 UR8, UR7, 0x2, URZ ;  /* 0x0000000207087890 */ /* 0x000fe4000fffe03f */
[----:B------:R-:W-:Y:S01]  /*31e0*/  UIADD3 UR10, UR26, 0x2, URZ ;  /* 0x000000021a0a7890 */ /* 0x000fe2000fffe03f */
[----:B------:R-:W-:Y:S01]  /*31f0*/  UMOV UR9, 0x40000040 ;  /* 0x4000004000097882 */ /* 0x000fe20000000000 */
[----:B------:R-:W-:Y:S01]  /*3200*/  UMOV UR11, 0x40000040 ;  /* 0x40000040000b7882 */ /* 0x000fe20000000000 */
[----:B------:R-:W-:-:S15]  /*3210*/  UISETP.NE.AND UP0, UPT, UR6, UR27, UPT ;  /* 0x0000001b0600728c */ /* 0x000fde000bf05270 */
[----:B------:R-:W-:-:S07]  /*3220*/  NOP ;  /* 0x0000000000007918 */ /* 0x000fce0000000000 */
[----:B------:R-:W-:Y:S01]  /*3230*/  QGMMA.64x256x32.F32.E4M3.E4M3 R24, gdesc[UR8], R24 ;  /* 0x03e00000081879f3 */ /* 0x000fe20008700818 */
[----:B------:R-:W-:Y:S02]  /*3240*/  UIADD3 UR8, UR7, 0x4, URZ ;  /* 0x0000000407087890 */ /* 0x000fe4000fffe03f */
[----:B------:R-:W-:Y:S01]  /*3250*/  UIADD3 UR10, UR26, 0x4, URZ ;  /* 0x000000041a0a7890 */ /* 0x000fe2000fffe03f */
[----:B------:R-:W-:Y:S01]  /*3260*/  UMOV UR9, 0x40000040 ;  /* 0x4000004000097882 */ /* 0x000fe20000000000 */
[----:B------:R-:W-:-:S15]  /*3270*/  UMOV UR11, 0x40000040 ;  /* 0x40000040000b7882 */ /* 0x000fde0000000000 */
[----:B------:R-:W-:-:S08]  /*3280*/  NOP ;  /* 0x0000000000007918 */ /* 0x000fd00000000000 */
[----:B------:R-:W-:Y:S01]  /*3290*/  QGMMA.64x256x32.F32.E4M3.E4M3 R24, gdesc[UR8], R24 ;  /* 0x03e00000081879f3 */ /* 0x000fe20008700818 */
[----:B------:R-:W-:Y:S02]  /*32a0*/  UIADD3 UR8, UR7, 0x6, URZ ;  /* 0x0000000607087890 */ /* 0x000fe4000fffe03f */
[----:B------:R-:W-:Y:S01]  /*32b0*/  UIADD3 UR10, UR26, 0x6, URZ ;  /* 0x000000061a0a7890 */ /* 0x000fe2000fffe03f */
[----:B------:R-:W-:Y:S01]  /*32c0*/  UMOV UR9, 0x40000040 ;  /* 0x4000004000097882 */ /* 0x000fe20000000000 */
[----:B------:R-:W-:Y:S01]  /*32d0*/  UMOV UR11, 0x40000040 ;  /* 0x40000040000b7882 */ /* 0x000fe20000000000 */
[----:B------:R-:W-:-:S06]  /*32e0*/  USEL UR7, URZ, 0x1, UP0 ;  /* 0x000000013f077887 */ /* 0x000fcc0008000000 */
[----:B------:R-:W-:-:S15]  /*32f0*/  ISETP.NE.AND P1, PT, RZ, UR7, PT ;  /* 0x00000007ff007c0c */ /* 0x000fde000bf25270 */
[----:B------:R-:W-:-:S01]  /*3300*/  NOP ;  /* 0x0000000000007918 */ /* 0x000fc20000000000 */
[----:B------:R-:W-:Y:S03]  /*3310*/  QGMMA.64x256x32.F32.E4M3.E4M3 R24, gdesc[UR8], R24, gsb0 ;  /* 0x03e00000081879f3 */ /* 0x000fe60008000818 */
[----:B------:R-:W-:Y:S02]  /*3320*/  WARPGROUP.DEPBAR.LE gsb0, 0x1 ;  /* 0x00008000000079c5 */ /* 0x000fe40000010100 */
[----:B------:R-:W-:Y:S05]  /*3330*/  @!P1 BRA `(.L_x_28) ;  /* 0x0000000c00709947 */ /* 0x000fea0003800000 */
[----:B------:R-:W-:Y:S02]  /*3340*/  WARPGROUP.DEPBAR.LE gsb0, 0x0 ;  /* 0x00008000000079c5 */ /* 0x000fe40000010000 */
[----:B-----5:R-:W-:-:S01]  /*3350*/  FADD R227, R25, R227 ;  /* 0x000000e319e37221 */ /* 0x020fc20000000000 */
[----:B------:R-:W-:Y:S01]  /*3360*/  FADD R226, R26, R226 ;  /* 0x000000e21ae27221 */ /* 0x000fe20000000000 */
[----:B------:R-:W-:-:S01]  /*3370*/  FADD R225, R27, R225 ;  /* 0x000000e11be17221 */ /* 0x000fc20000000000 */
[----:B------:R-:W-:Y:S01]  /*3380*/  FADD R224, R28, R224 ;  /* 0x000000e01ce07221 */ /* 0x000fe20000000000 */
[----:B------:R-:W-:-:S01]  /*3390*/  FADD R223, R29, R223 ;  /* 0x000000df1ddf7221 */ /* 0x000fc20000000000 */
[----:B------:R2:W-:Y:S01]  /*33a0*/  STL [R1+0x84], R227 ;  /* 0x000084e301007387 */ /* 0x0005e20000100800 */
[----:B------:R-:W-:-:S01]  /*33b0*/  FADD R222, R30, R222 ;  /* 0x000000de1ede7221 */ /* 0x000fc20000000000 */
[----:B------:R-:W-:Y:S01]  /*33c0*/  FADD R221, R31, R221 ;  /* 0x000000dd1fdd7221 */ /* 0x000fe20000000000 */
[----:B------:R-:W-:-:S01]  /*33d0*/  FADD R220, R32, R220 ;  /* 0x000000dc20dc7221 */ /* 0x000fc20000000000 */
[----:B------:R-:W-:Y:S01]  /*33e0*/  FADD R219, R33, R219 ;  /* 0x000000db21db7221 */ /* 0x000fe20000000000 */
[----:B------:R-:W-:-:S01]  /*33f0*/  FADD R218, R34, R218 ;  /* 0x000000da22da7221 */ /* 0x000fc20000000000 */
[----:B------:R-:W-:Y:S01]  /*3400*/  FADD R217, R35, R217 ;  /* 0x000000d923d97221 */ /* 0x000fe20000000000 */
[----:B------:R-:W-:-:S01]  /*3410*/  FADD R216, R36, R216 ;  /* 0x000000d824d87221 */ /* 0x000fc20000000000 */
[----:B------:R-:W-:Y:S01]  /*3420*/  FADD R215, R37, R215 ;  /* 0x000000d725d77221 */ /* 0x000fe20000000000 */
[----:B------:R-:W-:-:S01]  /*3430*/  FADD R214, R38, R214 ;  /* 0x000000d626d67221 */ /* 0x000fc20000000000 */
[----:B--2---:R-:W2:Y:S01]  /*3440*/  LDL.LU R227, [R1+0x28] ;  /* 0x0000280001e37983 */ /* 0x004ea20000300800 */
[----:B------:R-:W-:-:S01]  /*3450*/  FADD R213, R39, R213 ;  /* 0x000000d527d57221 */ /* 0x000fc20000000000 */
[----:B------:R-:W-:Y:S01]  /*3460*/  FADD R212, R40, R212 ;  /* 0x000000d428d47221 */ /* 0x000fe20000000000 */
[----:B------:R-:W-:-:S01]  /*3470*/  FADD R211, R41, R211 ;  /* 0x000000d329d37221 */ /* 0x000fc20000000000 */
[----:B------:R3:W-:Y:S01]  /*3480*/  STL [R1+0x88], R226 ;  /* 0x000088e201007387 */ /* 0x0007e20000100800 */
[----:B------:R-:W-:-:S03]  /*3490*/  FADD R228, R24, R228 ;  /* 0x000000e418e47221 */ /* 0x000fc60000000000 */
[----:B---3--:R-:W3:Y:S04]  /*34a0*/  LDL.LU R226, [R1+0x24] ;  /* 0x0000240001e27983 */ /* 0x008ee80000300800 */
[----:B------:R4:W-:Y:S04]  /*34b0*/  STL [R1+0x8c], R225 ;  /* 0x00008ce101007387 */ /* 0x0009e80000100800 */
[----:B----4-:R-:W4:Y:S04]  /*34c0*/  LDL.LU R225, [R1+0x20] ;  /* 0x0000200001e17983 */ /* 0x010f280000300800 */
[----:B------:R0:W-:Y:S04]  /*34d0*/  STL [R1+0x90], R224 ;  /* 0x000090e001007387 */ /* 0x0001e80000100800 */
[----:B0-----:R-:W4:Y:S04]  /*34e0*/  LDL.LU R224, [R1+0x1c] ;  /* 0x00001c0001e07983 */ /* 0x001f280000300800 */
        /* <DEDUP_REMOVED lines=13> */
[----:B0-----:R-:W4:Y:S04]  /*35c0*/  LDL.LU R217, [R1] ;  /* 0x0000000001d97983 */ /* 0x001f280000300800 */
[----:B------:R-:W-:Y:S04]  /*35d0*/  STL [R1+0xb0], R216 ;  /* 0x0000b0d801007387 */ /* 0x000fe80000100800 */
[----:B------:R-:W-:Y:S04]  /*35e0*/  STL [R1+0xb4], R215 ;  /* 0x0000b4d701007387 */ /* 0x000fe80000100800 */
[----:B------:R-:W-:Y:S04]  /*35f0*/  STL [R1+0xb8], R214 ;  /* 0x0000b8d601007387 */ /* 0x000fe80000100800 */
[----:B------:R-:W-:Y:S04]  /*3600*/  STL [R1+0xbc], R213 ;  /* 0x0000bcd501007387 */ /* 0x000fe80000100800 */
[----:B------:R-:W-:Y:S04]  /*3610*/  STL [R1+0xc0], R212 ;  /* 0x0000c0d401007387 */ /* 0x000fe80000100800 */
[----:B------:R0:W-:Y:S01]  /*3620*/  STL [R1+0xc4], R211 ;  /* 0x0000c4d301007387 */ /* 0x0001e20000100800 */
[----:B--2---:R-:W-:-:S01]  /*3630*/  FADD R227, R134, R227 ;  /* 0x000000e386e37221 */ /* 0x004fc20000000000 */
[----:B---3--:R-:W-:Y:S01]  /*3640*/  FADD R226, R133, R226 ;  /* 0x000000e285e27221 */ /* 0x008fe20000000000 */
[----:B----4-:R-:W-:-:S01]  /*3650*/  FADD R225, R132, R225 ;  /* 0x000000e184e17221 */ /* 0x010fc20000000000 */
[----:B------:R-:W-:Y:S01]  /*3660*/  FADD R224, R131, R224 ;  /* 0x000000e083e07221 */ /* 0x000fe20000000000 */
[----:B------:R-:W-:-:S01]  /*3670*/  FADD R223, R130, R223 ;  /* 0x000000df82df7221 */ /* 0x000fc20000000000 */
[----:B------:R-:W-:Y:S01]  /*3680*/  FADD R222, R129, R222 ;  /* 0x000000de81de7221 */ /* 0x000fe20000000000 */
[----:B------:R-:W-:-:S01]  /*3690*/  FADD R221, R128, R221 ;  /* 0x000000dd80dd7221 */ /* 0x000fc20000000000 */
[----:B------:R-:W-:Y:S01]  /*36a0*/  FADD R220, R127, R220 ;  /* 0x000000dc7fdc7221 */ /* 0x000fe20000000000 */
[----:B------:R-:W-:-:S01]  /*36b0*/  FADD R219, R126, R219 ;  /* 0x000000db7edb7221 */ /* 0x000fc20000000000 */
[----:B------:R-:W-:Y:S01]  /*36c0*/  FADD R218, R125, R218 ;  /* 0x000000da7dda7221 */ /* 0x000fe20000000000 */
[----:B------:R-:W-:-:S05]  /*36d0*/  FADD R217, R124, R217 ;  /* 0x000000d97cd97221 */ /* 0x000fca0000000000 */
[----:B------:R2:W-:Y:S04]  /*36e0*/  STL [R1], R217 ;  /* 0x000000d901007387 */ /* 0x0005e80000100800 */
[----:B------:R3:W-:Y:S04]  /*36f0*/  STL [R1+0x4], R218 ;  /* 0x000004da01007387 */ /* 0x0007e80000100800 */
[----:B------:R4:W-:Y:S04]  /*3700*/  STL [R1+0x8], R219 ;  /* 0x000008db01007387 */ /* 0x0009e80000100800 */
[----:B------:R1:W-:Y:S04]  /*3710*/  STL [R1+0xc], R220 ;  /* 0x00000cdc01007387 */ /* 0x0003e80000100800 */
[----:B------:R1:W-:Y:S04]  /*3720*/  STL [R1+0x10], R221 ;  /* 0x000010dd01007387 */ /* 0x0003e80000100800 */
[----:B------:R1:W-:Y:S04]  /*3730*/  STL [R1+0x14], R222 ;  /* 0x000014de01007387 */ /* 0x0003e80000100800 */
[----:B------:R1:W-:Y:S04]  /*3740*/  STL [R1+0x18], R223 ;  /* 0x000018df01007387 */ /* 0x0003e80000100800 */
[----:B------:R1:W-:Y:S04]  /*3750*/  STL [R1+0x1c], R224 ;  /* 0x00001ce001007387 */ /* 0x0003e80000100800 */
[----:B0-----:R-:W4:Y:S04]  /*3760*/  LDL.LU R211, [R1+0x2c] ;  /* 0x00002c0001d37983 */ /* 0x001f280000300800 */
[----:B------:R0:W-:Y:S04]  /*3770*/  STL [R1+0x20], R225 ;  /* 0x000020e101007387 */ /* 0x0001e80000100800 */
[----:B------:R-:W4:Y:S04]  /*3780*/  LDL.LU R212, [R1+0x30] ;  /* 0x0000300001d47983 */ /* 0x000f280000300800 */
[----:B------:R0:W-:Y:S04]  /*3790*/  STL [R1+0x24], R226 ;  /* 0x000024e201007387 */ /* 0x0001e80000100800 */
[----:B------:R-:W4:Y:S04]  /*37a0*/  LDL.LU R213, [R1+0x34] ;  /* 0x0000340001d57983 */ /* 0x000f280000300800 */
[----:B------:R0:W-:Y:S04]  /*37b0*/  STL [R1+0x28], R227 ;  /* 0x000028e301007387 */ /* 0x0001e80000100800 */
[----:B------:R-:W4:Y:S04]  /*37c0*/  LDL.LU R214, [R1+0x38] ;  /* 0x0000380001d67983 */ /* 0x000f280000300800 */
[----:B------:R-:W4:Y:S04]  /*37d0*/  LDL.LU R215, [R1+0x3c] ;  /* 0x00003c0001d77983 */ /* 0x000f280000300800 */
[----:B------:R-:W4:Y:S04]  /*37e0*/  LDL.LU R216, [R1+0x40] ;  /* 0x0000400001d87983 */ /* 0x000f280000300800 */
[----:B--2---:R-:W2:Y:S04]  /*37f0*/  LDL.LU R217, [R1+0x44] ;  /* 0x0000440001d97983 */ /* 0x004ea80000300800 */
[----:B---3--:R-:W3:Y:S04]  /*3800*/  LDL.LU R218, [R1+0x48] ;  /* 0x0000480001da7983 */ /* 0x008ee80000300800 */
[----:B----4-:R-:W4:Y:S04]  /*3810*/  LDL.LU R219, [R1+0x4c] ;  /* 0x00004c0001db7983 */ /* 0x010f280000300800 */
[----:B-1----:R-:W4:Y:S04]  /*3820*/  LDL.LU R220, [R1+0x50] ;  /* 0x0000500001dc7983 */ /* 0x002f280000300800 */
[----:B------:R-:W4:Y:S04]  /*3830*/  LDL.LU R221, [R1+0x54] ;  /* 0x0000540001dd7983 */ /* 0x000f280000300800 */
[----:B------:R-:W4:Y:S04]  /*3840*/  LDL.LU R222, [R1+0x58] ;  /* 0x0000580001de7983 */ /* 0x000f280000300800 */
[----:B------:R-:W4:Y:S04]  /*3850*/  LDL.LU R223, [R1+0x5c] ;  /* 0x00005c0001df7983 */ /* 0x000f280000300800 */
[----:B------:R-:W4:Y:S04]  /*3860*/  LDL.LU R224, [R1+0x60] ;  /* 0x0000600001e07983 */ /* 0x000f280000300800 */
[----:B0-----:R-:W4:Y:S04]  /*3870*/  LDL.LU R225, [R1+0x64] ;  /* 0x0000640001e17983 */ /* 0x001f280000300800 */
[----:B------:R-:W4:Y:S04]  /*3880*/  LDL.LU R226, [R1+0x68] ;  /* 0x0000680001e27983 */ /* 0x000f280000300800 */
[----:B------:R-:W4:Y:S01]  /*3890*/  LDL.LU R227, [R1+0x6c] ;  /* 0x00006c0001e37983 */ /* 0x000f220000300800 */
[----:B------:R-:W-:-:S05]  /*38a0*/  FADD R211, R135, R211 ;  /* 0x000000d387d37221 */ /* 0x000fca0000000000 */
[----:B------:R0:W-:Y:S01]  /*38b0*/  STL [R1+0x2c], R211 ;  /* 0x00002cd301007387 */ /* 0x0001e20000100800 */
[----:B------:R-:W-:-:S03]  /*38c0*/  FADD R212, R136, R212 ;  /* 0x000000d488d47221 */ /* 0x000fc60000000000 */
[----:B0-----:R0:W5:Y:S01]  /*38d0*/  LDL.LU R211, [R1+0xc4] ;  /* 0x0000c40001d37983 */ /* 0x0011620000300800 */
[----:B------:R-:W-:-:S03]  /*38e0*/  FADD R213, R137, R213 ;  /* 0x000000d589d57221 */ /* 0x000fc60000000000 */
[----:B------:R1:W-:Y:S01]  /*38f0*/  STL [R1+0x30], R212 ;  /* 0x000030d401007387 */ /* 0x0003e20000100800 */
[----:B------:R-:W-:-:S01]  /*3900*/  FADD R214, R138, R214 ;  /* 0x000000d68ad67221 */ /* 0x000fc20000000000 */
[----:B------:R-:W-:Y:S02]  /*3910*/  FADD R215, R139, R215 ;  /* 0x000000d78bd77221 */ /* 0x000fe40000000000 */
[----:B-1----:R0:W5:Y:S01]  /*3920*/  LDL.LU R212, [R1+0xc0] ;  /* 0x0000c00001d47983 */ /* 0x0021620000300800 */
[----:B------:R-:W-:-:S03]  /*3930*/  FADD R216, R140, R216 ;  /* 0x000000d88cd87221 */ /* 0x000fc60000000000 */
[----:B------:R1:W-:Y:S01]  /*3940*/  STL [R1+0x34], R213 ;  /* 0x000034d501007387 */ /* 0x0003e20000100800 */
[----:B--2---:R-:W-:-:S03]  /*3950*/  FADD R217, R141, R217 ;  /* 0x000000d98dd97221 */ /* 0x004fc60000000000 */
[----:B-1----:R0:W5:Y:S01]  /*3960*/  LDL.LU R213, [R1+0xbc] ;  /* 0x0000bc0001d57983 */ /* 0x0021620000300800 */
[----:B---3--:R-:W-:-:S03]  /*3970*/  FADD R218, R142, R218 ;  /* 0x000000da8eda7221 */ /* 0x008fc60000000000 */
[----:B------:R1:W-:Y:S01]  /*3980*/  STL [R1+0x38], R214 ;  /* 0x000038d601007387 */ /* 0x0003e20000100800 */
[----:B----4-:R-:W-:-:S01]  /*3990*/  FADD R219, R143, R219 ;  /* 0x000000db8fdb7221 */ /* 0x010fc20000000000 */
[----:B------:R-:W-:Y:S02]  /*39a0*/  FADD R220, R144, R220 ;  /* 0x000000dc90dc7221 */ /* 0x000fe40000000000 */
[----:B-1----:R0:W5:Y:S04]  /*39b0*/  LDL.LU R214, [R1+0xb8] ;  /* 0x0000b80001d67983 */ /* 0x0021680000300800 */
[----:B------:R1:W-:Y:S01]  /*39c0*/  STL [R1+0x3c], R215 ;  /* 0x00003cd701007387 */ /* 0x0003e20000100800 */
[----:B------:R-:W-:-:S01]  /*39d0*/  FADD R221, R145, R221 ;  /* 0x000000dd91dd7221 */ /* 0x000fc20000000000 */
[----:B------:R-:W-:-:S02]  /*39e0*/  FADD R222, R146, R222 ;  /* 0x000000de92de7221 */ /* 0x000fc40000000000 */
[----:B-1----:R0:W5:Y:S04]  /*39f0*/  LDL.LU R215, [R1+0xb4] ;  /* 0x0000b40001d77983 */ /* 0x0021680000300800 */
[----:B------:R1:W-:Y:S01]  /*3a00*/  STL [R1+0x40], R216 ;  /* 0x000040d801007387 */ /* 0x0003e20000100800 */
[----:B------:R-:W-:-:S03]  /*3a10*/  FADD R223, R147, R223 ;  /* 0x000000df93df7221 */ /* 0x000fc60000000000 */
        /* <DEDUP_REMOVED lines=13> */
[----:B------:R1:W-:Y:S04]  /*3af0*/  STL [R1+0x54], R221 ;  /* 0x000054dd01007387 */ /* 0x0003e80000100800 */
        /* <DEDUP_REMOVED lines=12> */
[----:B-1----:R0:W5:Y:S01]  /*3bc0*/  LDL.LU R227, [R1+0x84] ;  /* 0x0000840001e37983 */ /* 0x0021620000300800 */
        /* <DEDUP_REMOVED lines=82> */
[----:B0-----:R-:W-:-:S06]  /*40f0*/  UMOV UR6, URZ ;  /* 0x0000003f00067c82 */ /* 0x001fcc0008000000 */
.L_x_28:
[----:B------:R-:W-:Y:S05]  /*4100*/  @!P2 BRA `(.L_x_29) ;  /* 0x000000000004a947 */ /* 0x000fea0003800000 */
[----:B------:R-:W-:Y:S01]  /*4110*/  BPT.TRAP 0x1 ;  /* 0x000000040000795c */ /* 0x000fe20000300000 */
.L_x_29:
[----:B-----5:R2:W-:Y:S04]  /*4120*/  STL [R1+0x84], R0 ;  /* 0x0000840001007387 */ /* 0x0205e80000100800 */
[----:B--2---:R-:W2:Y:S01]  /*4130*/  LDL R0, [R1+0x70] ;  /* 0x0000700001007983 */ /* 0x004ea20000100800 */
[----:B-1----:R-:W-:-:S05]  /*4140*/  IMAD.U32 R229, RZ, RZ, UR25 ;  /* 0x00000019ffe57e24 */ /* 0x002fca000f8e00ff */
[----:B------:R-:W-:-:S05]  /*4150*/  @P0 LEA R229, R229, UR14, 0x3 ;  /* 0x0000000ee5e50c11 */ /* 0x000fca000f8e18ff */
[----:B------:R-:W-:Y:S01]  /*4160*/  @P0 VIADD R229, R229, 0x28 ;  /* 0x00000028e5e50836 */ /* 0x000fe20000000000 */
[----:B------:R-:W-:-:S06]  /*4170*/  UISETP.GT.U32.AND UP0, UPT, UR13, 0x1, UPT ;  /* 0x000000010d00788c */ /* 0x000fcc000bf04070 */
[----:B------:R-:W-:Y:S02]  /*4180*/  PLOP3.LUT P1, PT, PT, PT, UP0, 0x80, 0x0 ;  /* 0x000000000000781c */ /* 0x000fe40003f2f008 */
[----:B--2---:R-:W-:Y:S02]  /*4190*/  @P0 PRMT R229, R0, 0x654, R229 ;  /* 0x0000065400e50816 */ /* 0x004fe400000000e5 */
[----:B------:R1:W5:Y:S02]  /*41a0*/  LDL.LU R0, [R1+0x84] ;  /* 0x0000840001007983 */ /* 0x0003640000300800 */
[----:B------:R1:W-:Y:S07]  /*41b0*/  @P0 SYNCS.ARRIVE.TRANS64.RED.A1T0 RZ, [R229+URZ], RZ ;  /* 0x000000ffe5ff09a7 */ /* 0x0003ee000810043f */
[----:B------:R-:W-:Y:S05]  /*41c0*/  @P1 BRA `(.L_x_30) ;  /* 0x0000000000041947 */ /* 0x000fea0003800000 */
[----:B------:R-:W-:Y:S01]  /*41d0*/  BPT.TRAP 0x1 ;  /* 0x000000040000795c */ /* 0x000fe20000300000 */
.L_x_30:
[----:B------:R-:W-:Y:S02]  /*41e0*/  UISETP.GT.AND UP2, UPT, UR24, 0x1, UPT ;  /* 0x000000011800788c */ /* 0x000fe4000bf44270 */
[----:B------:R-:W-:Y:S02]  /*41f0*/  UIADD3 UR16, UR16, 0x1, URZ ;  /* 0x0000000110107890 */ /* 0x000fe4000fffe03f */
[----:B------:R-:W-:Y:S02]  /*4200*/  UIADD3 UR25, UR25, 0x1, URZ ;  /* 0x0000000119197890 */ /* 0x000fe4000fffe03f */
[----:B------:R-:W-:Y:S01]  /*4210*/  PLOP3.LUT P1, PT, PT, PT, UP2, 0x80, 0x0 ;  /* 0x000000000000781c */ /* 0x000fe20003f2f028 */
[----:B------:R-:W-:Y:S02]  /*4220*/  UISETP.NE.AND UP0, UPT, UR16, 0x5, UPT ;  /* 0x000000051000788c */ /* 0x000fe4000bf05270 */
[----:B------:R-:W-:Y:S02]  /*4230*/  UIADD3 UR9, UR24, -0x1, URZ ;  /* 0xffffffff18097890 */ /* 0x000fe4000fffe03f */
[----:B------:R-:W-:-:S02]  /*4240*/  USEL UR8, URZ, 0x1, UP0 ;  /* 0x000000013f087887 */ /* 0x000fc40008000000 */
[----:B------:R-:W-:Y:S02]  /*4250*/  UISETP.NE.AND UP1, UPT, UR25, 0x5, UPT ;  /* 0x000000051900788c */ /* 0x000fe4000bf25270 */
[----:B------:R-:W-:Y:S02]  /*4260*/  ULOP3.LUT UR17, UR17, UR8, URZ, 0x3c, !UPT ;  /* 0x0000000811117292 */ /* 0x000fe4000f8e3c3f */
[----:B------:R-:W-:Y:S02]  /*4270*/  USEL UR16, UR16, URZ, UP0 ;  /* 0x0000003f10107287 */ /* 0x000fe40008000000 */
[----:B------:R-:W-:Y:S01]  /*4280*/  USEL UR25, UR25, URZ, UP1 ;  /* 0x0000003f19197287 */ /* 0x000fe20008800000 */
[----:B------:R-:W-:Y:S01]  /*4290*/  UMOV UR8, 0x1 ;  /* 0x0000000100087882 */ /* 0x000fe20000000000 */
[----:B------:R-:W-:Y:S01]  /*42a0*/  UMOV UR24, UR9 ;  /* 0x0000000900187c82 */ /* 0x000fe20008000000 */
[----:B------:R-:W-:Y:S09]  /*42b0*/  @P1 BRA `(.L_x_31) ;  /* 0xffffffec00401947 */ /* 0x000ff2000383ffff */
.L_x_23:
[----:B------:R-:W-:-:S04]  /*42c0*/  UISETP.NE.AND UP0, UPT, UR6, URZ, UPT ;  /* 0x0000003f0600728c */ /* 0x000fc8000bf05270 */
[----:B------:R-:W-:-:S06]  /*42d0*/  USEL UR6, URZ, 0x1, !UP0 ;  /* 0x000000013f067887 */ /* 0x000fcc000c000000 */
[----:B------:R-:W-:-:S13]  /*42e0*/  ISETP.NE.AND P1, PT, RZ, UR6, PT ;  /* 0x00000006ff007c0c */ /* 0x000fda000bf25270 */
[----:B------:R-:W-:Y:S05]  /*42f0*/  @!P1 BRA `(.L_x_32) ;  /* 0x0000000c00c49947 */ /* 0x000fea0003800000 */
[----:B------:R-:W-:Y:S02]  /*4300*/  WARPGROUP.DEPBAR.LE gsb0, 0x0 ;  /* 0x00008000000079c5 */ /* 0x000fe40000010000 */
[----:B-----5:R-:W-:Y:S01]  /*4310*/  FADD R227, R25, R227 ;  /* 0x000000e319e37221 */ /* 0x020fe20000000000 */
[----:B------:R-:W-:-:S04]  /*4320*/  FADD R228, R24, R228 ;  /* 0x000000e418e47221 */ /* 0x000fc80000000000 */
[----:B------:R2:W-:Y:S04]  /*4330*/  STL [R1+0x84], R227 ;  /* 0x000084e301007387 */ /* 0x0005e80000100800 */
[----:B--2---:R-:W2:Y:S04]  /*4340*/  LDL.LU R227, [R1+0x6c] ;  /* 0x00006c0001e37983 */ /* 0x004ea80000300800 */
[----:B--2---:R2:W-:Y:S04]  /*4350*/  STL [R1+0x88], R227 ;  /* 0x000088e301007387 */ /* 0x0045e80000100800 */
        /* <DEDUP_REMOVED lines=52> */
[----:B--2---:R-:W2:Y:S01]  /*46a0*/  LDL.LU R227, [R1] ;  /* 0x0000000001e37983 */ /* 0x004ea20000300800 */
[----:B------:R-:W-:Y:S01]  /*46b0*/  FADD R226, R26, R226 ;  /* 0x000000e21ae27221 */ /* 0x000fe20000000000 */
        /* <DEDUP_REMOVED lines=97> */
[----:B--2---:R-:W-:-:S05]  /*4cd0*/  FADD R227, R124, R227 ;  /* 0x000000e37ce37221 */ /* 0x004fca0000000000 */
[----:B------:R2:W-:Y:S04]  /*4ce0*/  STL [R1], R227 ;  /* 0x000000e301007387 */ /* 0x0005e80000100800 */
[----:B--2---:R-:W2:Y:S02]  /*4cf0*/  LDL.LU R227, [R1+0xf0] ;  /* 0x0000f00001e37983 */ /* 0x004ea40000300800 */
[----:B--2---:R-:W-:-:S05]  /*4d00*/  FADD R227, R125, R227 ;  /* 0x000000e37de37221 */ /* 0x004fca0000000000 */
[----:B------:R2:W-:Y:S04]  /*4d10*/  STL [R1+0x4], R227 ;  /* 0x000004e301007387 */ /* 0x0005e80000100800 */
        /* <DEDUP_REMOVED lines=78> */
[----:B--2---:R2:W5:Y:S02]  /*5200*/  LDL.LU R227, [R1+0x84] ;  /* 0x0000840001e37983 */ /* 0x0045640000300800 */
.L_x_32:
[----:B------:R-:W-:Y:S02]  /*5210*/  WARPGROUP.DEPBAR.LE gsb0, 0x0 ;  /* 0x00008000000079c5 */ /* 0x000fe40000010000 */
[----:B------:R-:W3:Y:S02]  /*5220*/  LDC R24, c[0x0][0x28c] ;  /* 0x0000a300ff187b82 */ /* 0x000ee40000000800 */
[----:B---3--:R-:W-:-:S13]  /*5230*/  ISETP.GE.AND P1, PT, R24, 0x1, PT ;  /* 0x000000011800780c */ /* 0x008fda0003f26270 */
[----:B------:R-:W-:Y:S05]  /*5240*/  @!P1 BRA `(.L_x_33) ;  /* 0x0000000000649947 */ /* 0x000fea0003800000 */
[----:B------:R-:W-:-:S06]  /*5250*/  UISETP.NE.AND UP0, UPT, UR23, 0x3, UPT ;  /* 0x000000031700788c */ /* 0x000fcc000bf05270 */
[----:B------:R-:W-:-:S13]  /*5260*/  PLOP3.LUT P1, PT, PT, PT, UP0, 0x80, 0x0 ;  /* 0x000000000000781c */ /* 0x000fda0003f2f008 */
[----:B------:R-:W-:Y:S05]  /*5270*/  @!P1 BRA `(.L_x_34) ;  /* 0x0000000000049947 */ /* 0x000fea0003800000 */
[----:B------:R-:W-:Y:S01]  /*5280*/  BPT.TRAP 0x1 ;  /* 0x000000040000795c */ /* 0x000fe20000300000 */
.L_x_34:
[----:B------:R-:W-:Y:S04]  /*5290*/  BSSY B0, `(.L_x_35) ;  /* 0x0000010000007945 */ /* 0x000fe80003800000 */
[----:B------:R-:W-:Y:S05]  /*52a0*/  @!P0 BRA `(.L_x_36) ;  /* 0x0000000000388947 */ /* 0x000fea0003800000 */
[----:B-----5:R3:W-:Y:S04]  /*52b0*/  STL [R1+0x84], R0 ;  /* 0x0000840001007387 */ /* 0x0207e80000100800 */
[----:B---3--:R-:W3:Y:S01]  /*52c0*/  LDL R0, [R1+0x70] ;  /* 0x0000700001007983 */ /* 0x008ee20000100800 */
[----:B------:R-:W-:-:S04]  /*52d0*/  UISETP.LT.AND UP0, UPT, UR12, 0x1, UPT ;  /* 0x000000010c00788c */ /* 0x000fc8000bf01270 */
[----:B------:R-:W-:-:S04]  /*52e0*/  USEL UR8, UR12, 0x1, UP0 ;  /* 0x000000010c087887 */ /* 0x000fc80008000000 */
[----:B------:R-:W-:-:S04]  /*52f0*/  UIADD3 UR8, UR5, UR12, -UR8 ;  /* 0x0000000c05087290 */ /* 0x000fc8000fffe808 */
[----:B------:R-:W-:-:S04]  /*5300*/  UIMAD.WIDE.U32 UR6, UR8, -0x33333333, URZ ;  /* 0xcccccccd080678a5 */ /* 0x000fc8000f8e003f */
[----:B------:R-:W-:-:S04]  /*5310*/  USHF.R.U32.HI UR6, URZ, 0x2, UR7 ;  /* 0x000000023f067899 */ /* 0x000fc80008011607 */
[----:B------:R-:W-:-:S04]  /*5320*/  UIMAD UR8, UR6, -0x5, UR8 ;  /* 0xfffffffb060878a4 */ /* 0x000fc8000f8e0208 */
[----:B------:R-:W-:-:S04]  /*5330*/  ULEA UR8, UR8, UR14, 0x3 ;  /* 0x0000000e08087291 */ /* 0x000fc8000f8e183f */
[----:B------:R-:W-:-:S06]  /*5340*/  UIADD3 UR8, UR8, 0x28, URZ ;  /* 0x0000002808087890 */ /* 0x000fcc000fffe03f */
[----:B------:R-:W-:-:S05]  /*5350*/  IMAD.U32 R24, RZ, RZ, UR8 ;  /* 0x00000008ff187e24 */ /* 0x000fca000f8e00ff */
[----:B---3--:R-:W-:Y:S02]  /*5360*/  PRMT R24, R0, 0x654, R24 ;  /* 0x0000065400187816 */ /* 0x008fe40000000018 */
[----:B------:R3:W5:Y:S02]  /*5370*/  LDL.LU R0, [R1+0x84] ;  /* 0x0000840001007983 */ /* 0x0007640000300800 */
[----:B------:R3:W-:Y:S03]  /*5380*/  SYNCS.ARRIVE.TRANS64.RED.A1T0 RZ, [R24+URZ], RZ ;  /* 0x000000ff18ff79a7 */ /* 0x0007e6000810043f */
.L_x_36:
[----:B------:R-:W-:Y:S05]  /*5390*/  BSYNC B0 ;  /* 0x0000000000007941 */ /* 0x000fea0003800000 */
.L_x_35:
[----:B------:R-:W-:-:S06]  /*53a0*/  UISETP.GT.U32.AND UP0, UPT, UR13, 0x1, UPT ;  /* 0x000000010d00788c */ /* 0x000fcc000bf04070 */
[----:B------:R-:W-:-:S13]  /*53b0*/  PLOP3.LUT P1, PT, PT, PT, UP0, 0x80, 0x0 ;  /* 0x000000000000781c */ /* 0x000fda0003f2f008 */
[----:B------:R-:W-:Y:S05]  /*53c0*/  @P1 BRA `(.L_x_33) ;  /* 0x0000000000041947 */ /* 0x000fea0003800000 */
[----:B------:R-:W-:Y:S01]  /*53d0*/  BPT.TRAP 0x1 ;  /* 0x000000040000795c */ /* 0x000fe20000300000 */
.L_x_33:
[----:B------:R4:W-:Y:S01]  /*53e0*/  STL [R1+0x8c], R3 ;  /* 0x00008c0301007387 */ /* 0x0009e20000100800 */
[----:B------:R-:W0:Y:S01]  /*53f0*/  LDC R28, c[0x0][0x288] ;  /* 0x0000a200ff1c7b82 */ /* 0x000e220000000800 */
[----:B------:R-:W-:Y:S02]  /*5400*/  UIADD3 UR9, UR12, UR5, URZ ;  /* 0x000000050c097290 */ /* 0x000fe4000fffe03f */
[----:B------:R1:W-:Y:S01]  /*5410*/  STL [R1+0x88], R2 ;  /* 0x0000880201007387 */ /* 0x0003e20000100800 */
[----:B------:R-:W-:Y:S01]  /*5420*/  USHF.R.S32.HI UR10, URZ, 0x1f, UR22 ;  /* 0x0000001f3f0a7899 */ /* 0x000fe20008011416 */
[----:B------:R-:W-:Y:S01]  /*5430*/  ULDC.64 UR14, c[0x0][0x5d0] ;  /* 0x00017400000e7ab9 */ /* 0x000fe20000000a00 */
[----:B------:R-:W-:Y:S01]  /*5440*/  ULDC UR11, c[0x0][0x284] ;  /* 0x0000a100000b7ab9 */ /* 0x000fe20000000800 */
[----:B----4-:R-:W3:Y:S01]  /*5450*/  S2R R3, SR_TID.X ;  /* 0x0000000000037919 */ /* 0x010ee20000002100 */
[----:B-1----:R-:W4:Y:S04]  /*5460*/  LDL.LU R2, [R1+0x7c] ;  /* 0x00007c0001027983 */ /* 0x002f280000300800 */
[----:B-----5:R1:W-:Y:S04]  /*5470*/  STL [R1+0x84], R0 ;  /* 0x0000840001007387 */ /* 0x0203e80000100800 */
[----:B-1----:R-:W2:Y:S01]  /*5480*/  LDL.LU R0, [R1+0x80] ;  /* 0x0000800001007983 */ /* 0x002ea20000300800 */
[----:B------:R-:W-:-:S02]  /*5490*/  UISETP.GT.U32.AND UP0, UPT, UR9, 0x4, UPT ;  /* 0x000000040900788c */ /* 0x000fc4000bf04070 */
[----:B------:R-:W-:Y:S01]  /*54a0*/  UISETP.GE.U32.AND UP1, UPT, UR12, 0x5, UPT ;  /* 0x000000050c00788c */ /* 0x000fe2000bf26070 */
[--C-:B---3--:R-:W-:Y:S02]  /*54b0*/  SHF.R.U32.HI R24, RZ, 0x2, R3.reuse ;  /* 0x00000002ff187819 */ /* 0x108fe40000011603 */
[----:B------:R-:W-:Y:S02]  /*54c0*/  LOP3.LUT R26, R3, 0x60, RZ, 0xc0, !PT ;  /* 0x00000060031a7812 */ /* 0x000fe400078ec0ff */
[----:B------:R-:W-:Y:S02]  /*54d0*/  SHF.R.U32.HI R27, RZ, 0x7, R3 ;  /* 0x00000007ff1b7819 */ /* 0x000fe40000011603 */
[----:B------:R-:W-:Y:S02]  /*54e0*/  LOP3.LUT R25, R24, 0x7, RZ, 0xc0, !PT ;  /* 0x0000000718197812 */ /* 0x000fe400078ec0ff */
[----:B------:R-:W-:Y:S02]  /*54f0*/  SHF.R.U32.HI R26, RZ, 0x1, R26 ;  /* 0x00000001ff1a7819 */ /* 0x000fe4000001161a */
[----:B------:R-:W-:-:S02]  /*5500*/  LOP3.LUT R24, R27, 0x1, RZ, 0xc0, !PT ;  /* 0x000000011b187812 */ /* 0x000fc400078ec0ff */
[----:B------:R-:W-:-:S03]  /*5510*/  IADD3 R29, RZ, -R26, -R25 ;  /* 0x8000001aff1d7210 */ /* 0x000fc60007ffe819 */
[C---:B------:R-:W-:Y:S02]  /*5520*/  IMAD.SHL.U32 R30, R24.reuse, 0x40, RZ ;  /* 0x00000040181e7824 */ /* 0x040fe400078e00ff */
[----:B------:R-:W-:Y:S02]  /*5530*/  IMAD R29, R24, -0x40, R29 ;  /* 0xffffffc0181d7824 */ /* 0x000fe400078e021d */
[----:B------:R-:W-:Y:S01]  /*5540*/  IMAD.SHL.U32 R24, R3, 0x2, RZ ;  /* 0x0000000203187824 */ /* 0x000fe200078e00ff */
[----:B------:R-:W-:-:S04]  /*5550*/  LOP3.LUT R27, R30, 0x40, R25, 0xe2, !PT ;  /* 0x000000401e1b7812 */ /* 0x000fc800078ee219 */
[----:B------:R-:W-:Y:S02]  /*5560*/  LOP3.LUT R32, R24, 0x6, RZ, 0xc0, !PT ;  /* 0x0000000618207812 */ /* 0x000fe400078ec0ff */
[----:B------:R-:W-:Y:S02]  /*5570*/  LOP3.LUT R24, R3, 0x3, RZ, 0xc0, !PT ;  /* 0x0000000303187812 */ /* 0x000fe400078ec0ff */
[----:B------:R1:W5:Y:S01]  /*5580*/  LDL.LU R3, [R1+0x8c] ;  /* 0x00008c0001037983 */ /* 0x0003620000300800 */
[----:B------:R-:W-:Y:S02]  /*5590*/  UIMAD.WIDE.U32 UR6, UR9, -0x33333333, URZ ;  /* 0xcccccccd090678a5 */ /* 0x000fe4000f8e003f */
[----:B0-----:R-:W-:Y:S02]  /*55a0*/  IMAD R34, R24, -0x2, R28 ;  /* 0xfffffffe18227824 */ /* 0x001fe400078e021c */
[----:B----4-:R-:W-:Y:S01]  /*55b0*/  IMAD.SHL.U32 R35, R2, 0x100, RZ ;  /* 0x0000010002237824 */ /* 0x010fe200078e00ff */
[----:B------:R-:W-:-:S02]  /*55c0*/  PRMT R32, R32, 0x6540, R2 ;  /* 0x0000654020207816 */ /* 0x000fc40000000002 */
[----:B------:R1:W5:Y:S01]  /*55d0*/  LDL.LU R2, [R1+0x88] ;  /* 0x0000880001027983 */ /* 0x0003620000300800 */
[----:B------:R-:W-:Y:S01]  /*55e0*/  UIMAD UR5, UR10, UR14, URZ ;  /* 0x0000000e0a0572a4 */ /* 0x000fe2000f8e023f */
[----:B------:R-:W-:Y:S01]  /*55f0*/  ISETP.GE.AND P1, PT, R35, R28, PT ;  /* 0x0000001c2300720c */ /* 0x000fe20003f26270 */
[----:B------:R-:W-:Y:S01]  /*5600*/  UISETP.LT.U32.AND UP0, UPT, UR12, 0x5, UP0 ;  /* 0x000000050c00788c */ /* 0x000fe20008701070 */
[----:B------:R-:W-:Y:S01]  /*5610*/  SHF.R.S32.HI R33, RZ, 0x1f, R32 ;  /* 0x0000001fff217819 */ /* 0x000fe20000011420 */
[----:B------:R-:W-:Y:S01]  /*5620*/  UIMAD UR8, UR22, UR15, UR5 ;  /* 0x0000000f160872a4 */ /* 0x000fe2000f8e0205 */
[----:B------:R-:W-:Y:S01]  /*5630*/  IMAD.U32 R25, RZ, RZ, UR14 ;  /* 0x0000000eff197e24 */ /* 0x000fe2000f8e00ff */
[----:B------:R-:W-:Y:S02]  /*5640*/  USEL UR5, URZ, 0x1, !UP0 ;  /* 0x000000013f057887 */ /* 0x000fe4000c000000 */
[----:B------:R-:W-:Y:S01]  /*5650*/  USHF.R.U32.HI UR6, URZ, 0x2, UR7 ;  /* 0x000000023f067899 */ /* 0x000fe20008011607 */
[----:B--2---:R-:W-:-:S02]  /*5660*/  IMAD.SHL.U32 R28, R0, 0x80, RZ ;  /* 0x00000080001c7824 */ /* 0x004fc400078e00ff */
[----:B------:R-:W-:Y:S02]  /*5670*/  IMAD.WIDE R30, R0, 0x80, RZ ;  /* 0x00000080001e7825 */ /* 0x000fe400078e02ff */
[----:B------:R1:W5:Y:S01]  /*5680*/  LDL.LU R0, [R1+0x84] ;  /* 0x0000840001007983 */ /* 0x0003620000300800 */
[C---:B------:R-:W-:Y:S01]  /*5690*/  ISETP.GE.OR P1, PT, R28.reuse, UR11, P1 ;  /* 0x0000000b1c007c0c */ /* 0x040fe20008f26670 */
[----:B------:R-:W-:Y:S01]  /*56a0*/  ULOP3.LUT UR4, UR4, UR5, URZ, 0x3c, !UPT ;  /* 0x0000000504047292 */ /* 0x000fe2000f8e3c3f */
[----:B------:R-:W-:Y:S01]  /*56b0*/  IMAD.WIDE.U32 R24, R25, UR22, R32 ;  /* 0x0000001619187c25 */ /* 0x000fe2000f8e0020 */
[----:B------:R-:W-:Y:S01]  /*56c0*/  UIMAD UR5, UR6, -0x5, UR9 ;  /* 0xfffffffb060578a4 */ /* 0x000fe2000f8e0209 */
[----:B------:R-:W-:Y:S01]  /*56d0*/  IADD3 R38, -R28, UR11, R29 ;  /* 0x0000000b1c267c10 */ /* 0x000fe2000fffe11d */
[----:B------:R-:W-:Y:S01]  /*56e0*/  @UP1 ULOP3.LUT UR4, UR4, 0x1, UR6, 0x78, !UPT ;  /* 0x0000000104041892 */ /* 0x000fe2000f8e7806 */
[----:B------:R-:W-:Y:S01]  /*56f0*/  VIADD R25, R25, UR8 ;  /* 0x0000000819197c36 */ /* 0x000fe20008000000 */
[----:B------:R-:W-:Y:S01]  /*5700*/  LOP3.LUT R39, R30, R27, R26, 0xfe, !PT ;  /* 0x0000001b1e277212 */ /* 0x000fe200078efe1a */
[----:B------:R-:W-:-:S02]  /*5710*/  IMAD.IADD R35, R34, 0x1, -R35 ;  /* 0x0000000122237824 */ /* 0x000fc400078e0a23 */
[----:B------:R-:W-:-:S03]  /*5720*/  IMAD.MOV.U32 R34, RZ, RZ, -0x1 ;  /* 0xffffffffff227424 */ /* 0x000fc600078e00ff */
[----:B-1----:R-:W-:Y:S05]  /*5730*/  @P1 BRA `(.L_x_37) ;  /* 0x0000008c00881947 */ /* 0x002fea0003800000 */
[----:B------:R-:W0:Y:S01]  /*5740*/  LDC.64 R28, c[0x0][0x5c8] ;  /* 0x00017200ff1c7b82 */ /* 0x000e220000000a00 */
[----:B------:R-:W-:Y:S01]  /*5750*/  ULDC.64 UR6, c[0x0][0x5c0] ;  /* 0x0001700000067ab9 */ /* 0x000fe20000000a00 */
[----:B------:R-:W-:Y:S01]  /*5760*/  BSSY B0, `(.L_x_37) ;  /* 0x00008df000007945 */ /* 0x000fe20003800000 */
[-C--:B0-----:R-:W-:Y:S02]  /*5770*/  IMAD R26, R31, R28.reuse, RZ ;  /* 0x0000001c1f1a7224 */ /* 0x081fe400078e02ff */
[----:B------:R-:W-:-:S04]  /*5780*/  IMAD.WIDE.U32 R24, R39, R28, R24 ;  /* 0x0000001c27187225 */ /* 0x000fc800078e0018 */
[----:B------:R-:W-:Y:S01]  /*5790*/  IMAD R27, R39, R29, R26 ;  /* 0x0000001d271b7224 */ /* 0x000fe200078e021a */
[----:B------:R-:W-:Y:S02]  /*57a0*/  LEA R26, P1, R28, R24, 0x3 ;  /* 0x000000181c1a7211 */ /* 0x000fe400078218ff */
[----:B------:R-:W-:Y:S01]  /*57b0*/  IADD3 R24, P2, R24, UR6, RZ ;  /* 0x0000000618187c10 */ /* 0x000fe2000ff5e0ff */
[----:B------:R-:W-:Y:S01]  /*57c0*/  IMAD.IADD R27, R25, 0x1, R27 ;  /* 0x00000001191b7824 */ /* 0x000fe200078e021b */
[----:B------:R-:W-:-:S04]  /*57d0*/  IADD3 R26, P4, R26, UR6, RZ ;  /* 0x000000061a1a7c10 */ /* 0x000fc8000ff9e0ff */
[----:B------:R-:W-:Y:S02]  /*57e0*/  LEA.HI.X R28, R28, R27, R29, 0x3, P1 ;  /* 0x0000001b1c1c7211 */ /* 0x000fe400008f1c1d */
[----:B------:R-:W-:Y:S02]  /*57f0*/  FSETP.NEU.AND P1, PT, RZ, UR21, PT ;  /* 0x00000015ff007c0b */ /* 0x000fe4000bf2d000 */
[----:B------:R-:W-:Y:S02]  /*5800*/  IADD3.X R25, R27, UR7, RZ, P2, !PT ;  /* 0x000000071b197c10 */ /* 0x000fe400097fe4ff */
[----:B------:R-:W-:-:S09]  /*5810*/  IADD3.X R27, R28, UR7, RZ, P4, !PT ;  /* 0x000000071c1b7c10 */ /* 0x000fd2000a7fe4ff */
[----:B------:R-:W-:Y:S05]  /*5820*/  @!P1 BRA `(.L_x_38) ;  /* 0x0000006800d09947 */ /* 0x000fea0003800000 */
[----:B------:R-:W-:Y:S01]  /*5830*/  ULDC.64 UR8, c[0x0][0x5b8] ;  /* 0x00016e0000087ab9 */ /* 0x000fe20000000a00 */
[----:B------:R-:W-:Y:S01]  /*5840*/  ISETP.GE.AND P1, PT, R38, 0x1, PT ;  /* 0x000000012600780c */ /* 0x000fe20003f26270 */
[----:B------:R-:W-:Y:S02]  /*5850*/  UIMAD UR6, UR10, UR8, URZ ;  /* 0x000000080a0672a4 */ /* 0x000fe4000f8e023f */
[----:B------:R-:W-:Y:S01]  /*5860*/  IMAD.U32 R29, RZ, RZ, UR8 ;  /* 0x00000008ff1d7e24 */ /* 0x000fe2000f8e00ff */
[----:B------:R-:W-:Y:S01]  /*5870*/  BSSY B1, `(.L_x_39) ;  /* 0x000000f000017945 */ /* 0x000fe20003800000 */
[----:B------:R-:W-:Y:S01]  /*5880*/  ISETP.LT.OR P5, PT, R35, 0x1, !P1 ;  /* 0x000000012300780c */ /* 0x000fe20004fa1670 */
[----:B------:R-:W-:Y:S02]  /*5890*/  UIMAD UR6, UR22, UR9, UR6 ;  /* 0x00000009160672a4 */ /* 0x000fe4000f8e0206 */
[----:B------:R-:W-:Y:S01]  /*58a0*/  IMAD.WIDE.U32 R32, R29, UR22, R32 ;  /* 0x000000161d207c25 */ /* 0x000fe2000f8e0020 */
[----:B------:R-:W-:-:S03]  /*58b0*/  ULDC.64 UR8, c[0x0][0x5a8] ;  /* 0x00016a0000087ab9 */ /* 0x000fc60000000a00 */
[----:B------:R-:W-:Y:S01]  /*58c0*/  VIADD R33, R33, UR6 ;  /* 0x0000000621217c36 */ /* 0x000fe20008000000 */
[----:B------:R-:W-:Y:S02]  /*58d0*/  ULDC.64 UR6, c[0x0][0x5b0] ;  /* 0x00016c0000067ab9 */ /* 0x000fe40000000a00 */
[----:B------:R-:W-:Y:S02]  /*58e0*/  IMAD R36, R31, UR6, RZ ;  /* 0x000000061f247c24 */ /* 0x000fe4000f8e02ff */
[----:B------:R-:W-:-:S04]  /*58f0*/  IMAD.WIDE.U32 R28, R39, UR6, R32 ;  /* 0x00000006271c7c25 */ /* 0x000fc8000f8e0020 */
[--C-:B------:R-:W-:Y:S01]  /*5900*/  IMAD R37, R39, UR7, R36.reuse ;  /* 0x0000000727257c24 */ /* 0x100fe2000f8e0224 */
[----:B------:R-:W-:Y:S02]  /*5910*/  IADD3 R28, P2, R28, UR8, RZ ;  /* 0x000000081c1c7c10 */ /* 0x000fe4000ff5e0ff */
[----:B------:R-:W-:Y:S02]  /*5920*/  PRMT R36, RZ, 0x7610, R36 ;  /* 0x00007610ff247816 */ /* 0x000fe40000000024 */
[----:B------:R-:W-:Y:S01]  /*5930*/  IADD3.X R29, R29, UR9, R37, P2, !PT ;  /* 0x000000091d1d7c10 */ /* 0x000fe200097fe425 */
[----:B------:R-:W-:Y:S08]  /*5940*/  @P5 BRA `(.L_x_40) ;  /* 0x0000000000045947 */ /* 0x000ff00003800000 */
[----:B------:R0:W5:Y:S02]  /*5950*/  LDG.E.U8 R36, desc[UR18][R28.64] ;  /* 0x000000121c247981 */ /* 0x000164000c1e1100 */
.L_x_40:
[----:B------:R-:W-:Y:S05]  /*5960*/  BSYNC B1 ;  /* 0x0000000000017941 */ /* 0x000fea0003800000 */
.L_x_39:
[----:B-----5:R-:W-:Y:S01]  /*5970*/  LOP3.LUT R36, R36, 0xff, RZ, 0xc0, !PT ;  /* 0x000000ff24247812 */ /* 0x020fe200078ec0ff */
[----:B------:R-:W-:Y:S01]  /*5980*/  BSSY B1, `(.L_x_41) ;  /* 0x000000b000017945 */ /* 0x000fe20003800000 */
[----:B------:R-:W-:Y:S02]  /*5990*/  ISETP.LT.OR P4, PT, R35, 0x2, !P1 ;  /* 0x000000022300780c */ /* 0x000fe40004f81670 */
[----:B------:R-:W-:-:S05]  /*59a0*/  F2FP.F16.E4M3.UNPACK_B R36, R36 ;  /* 0x00000024ff24723e */ /* 0x000fca00020006ff */
[----:B------:R-:W-:-:S05]  /*59b0*/  HADD2.F32 R36, -RZ, R36.H0_H0 ;  /* 0x20000024ff247230 */ /* 0x000fca0000004100 */
[----:B------:R-:W-:Y:S01]  /*59c0*/  FMUL R37, R36, UR21 ;  /* 0x0000001524257c20 */ /* 0x000fe20008400000 */
[----:B------:R-:W-:-:S03]  /*59d0*/  PRMT R36, RZ, 0x7610, R36 ;  /* 0x00007610ff247816 */ /* 0x000fc60000000024 */
[----:B------:R-:W-:-:S05]  /*59e0*/  FFMA R37, R228, UR20, R37 ;  /* 0x00000014e4257c23 */ /* 0x000fca0008000025 */
[----:B------:R-:W-:-:S05]  /*59f0*/  F2FP.SATFINITE.E4M3.F32.PACK_AB_MERGE_C R37, RZ, R37, RZ ;  /* 0x00000025ff25723e */ /* 0x000fca00048070ff */
[----:B------:R1:W-:Y:S01]  /*5a00*/  @!P5 STG.E.U8 desc[UR18][R24.64], R37 ;  /* 0x000000251800d986 */ /* 0x0003e2000c101112 */
[----:B------:R-:W-:Y:S05]  /*5a10*/  @P4 BRA `(.L_x_42) ;  /* 0x0000000000044947 */ /* 0x000fea0003800000 */
[----:B------:R2:W5:Y:S02]  /*5a20*/  LDG.E.U8 R36, desc[UR18][R28.64+0x1] ;  /* 0x000001121c247981 */ /* 0x000564000c1e1100 */
.L_x_42:
[----:B------:R-:W-:Y:S05]  /*5a30*/  BSYNC B1 ;  /* 0x0000000000017941 */ /* 0x000fea0003800000 */
.L_x_41:
[----:B-----5:R-:W-:Y:S01]  /*5a40*/  LOP3.LUT R36, R36, 0xff, RZ, 0xc0, !PT ;  /* 0x000000ff24247812 */ /* 0x020fe200078ec0ff */
[----:B------:R-:W-:Y:S01]  /*5a50*/  BSSY B1, `(.L_x_43) ;  /* 0x0000013000017945 */ /* 0x000fe20003800000 */
[----:B-1----:R-:W-:Y:S02]  /*5a60*/  IADD3 R37, P2, R39, 0x8, RZ ;  /* 0x0000000827257810 */ /* 0x002fe40007f5e0ff */
[----:B------:R-:W-:-:S03]  /*5a70*/  F2FP.F16.E4M3.UNPACK_B R36, R36 ;  /* 0x00000024ff24723e */ /* 0x000fc600020006ff */
[----:B------:R-:W-:Y:S01]  /*5a80*/  IMAD.X R30, RZ, RZ, R31, P2 ;  /* 0x000000ffff1e7224 */ /* 0x000fe200010e061f */
[----:B------:R-:W-:Y:S01]  /*5a90*/  ISETP.GE.AND P2, PT, R38, 0x9, PT ;  /* 0x000000092600780c */ /* 0x000fe20003f46270 */
[----:B------:R-:W-:Y:S02]  /*5aa0*/  HADD2.F32 R36, -RZ, R36.H0_H0 ;  /* 0x20000024ff247230 */ /* 0x000fe40000004100 */
[----:B------:R-:W-:Y:S01]  /*5ab0*/  IMAD R30, R30, UR6, RZ ;  /* 0x000000061e1e7c24 */ /* 0x000fe2000f8e02ff */
[----:B------:R-:W-:Y:S01]  /*5ac0*/  ISETP.LT.OR P5, PT, R35, 0x1, !P2 ;  /* 0x000000012300780c */ /* 0x000fe200057a1670 */
[----:B------:R-:W-:-:S04]  /*5ad0*/  IMAD.WIDE.U32 R32, R37, UR6, R32 ;  /* 0x0000000625207c25 */ /* 0x000fc8000f8e0020 */
[----:B------:R-:W-:Y:S01]  /*5ae0*/  FMUL R36, R36, UR21 ;  /* 0x0000001524247c20 */ /* 0x000fe20008400000 */
[----:B------:R-:W-:-:S03]  /*5af0*/  IMAD R37, R37, UR7, R30 ;  /* 0x0000000725257c24 */ /* 0x000fc6000f8e021e */
[----:B------:R-:W-:Y:S01]  /*5b00*/  FFMA R36, R227, UR20, R36 ;  /* 0x00000014e3247c23 */ /* 0x000fe20008000024 */
[----:B------:R-:W-:Y:S02]  /*5b10*/  IADD3 R30, P6, R32, UR8, RZ ;  /* 0x00000008201e7c10 */ /* 0x000fe4000ffde0ff */
[----:B------:R-:W-:Y:S02]  /*5b20*/  PRMT R32, RZ, 0x7610, R32 ;  /* 0x00007610ff207816 */ /* 0x000fe40000000020 */
[----:B------:R-:W-:Y:S02]  /*5b30*/  F2FP.SATFINITE.E4M3.F32.PACK_AB_MERGE_C R39, RZ, R36, RZ ;  /* 0x00000024ff27723e */ /* 0x000fe400048070ff */
[----:B------:R-:W-:-:S03]  /*5b40*/  IADD3.X R31, R33, UR9, R37, P6, !PT ;  /* 0x00000009211f7c10 */ /* 0x000fc6000b7fe425 */
[----:B------:R1:W-:Y:S01]  /*5b50*/  @!P4 STG.E.U8 desc[UR18][R24.64+0x1], R39 ;  /* 0x000001271800c986 */ /* 0x0003e2000c101112 */
[----:B------:R-:W-:Y:S05]  /*5b60*/  @P5 BRA `(.L_x_44) ;  /* 0x0000000000045947 */ /* 0x000fea0003800000 */
[----:B------:R3:W5:Y:S02]  /*5b70*/  LDG.E.U8 R32, desc[UR18][R30.64] ;  /* 0x000000121e207981 */ /* 0x000764000c1e1100 */
.L_x_44:
[----:B------:R-:W-:Y:S05]  /*5b80*/  BSYNC B1 ;  /* 0x0000000000017941 */ /* 0x000fea0003800000 */
.L_x_43:
        /* <DEDUP_REMOVED lines=12> */
.L_x_46:
[----:B------:R-:W-:Y:S05]  /*5c50*/  BSYNC B1 ;  /* 0x0000000000017941 */ /* 0x000fea0003800000 */
.L_x_45:
[----:B-----5:R-:W-:Y:S01]  /*5c60*/  LOP3.LUT R32, R32, 0xff, RZ, 0xc0, !PT ;  /* 0x000000ff20207812 */ /* 0x020fe200078ec0ff */
[----:B------:R-:W-:Y:S01]  /*5c70*/  BSSY B1, `(.L_x_47) ;  /* 0x000000b000017945 */ /* 0x000fe20003800000 */
[----:B------:R-:W-:Y:S02]  /*5c80*/  ISETP.LT.OR P5, PT, R35, 0x9, !P1 ;  /* 0x000000092300780c */ /* 0x000fe40004fa1670 */
[----:B------:R-:W-:-:S05]  /*5c90*/  F2FP.F16.E4M3.UNPACK_B R32, R32 ;  /* 0x00000020ff20723e */ /* 0x000fca00020006ff */
[----:B------:R-:W-:-:S05]  /*5ca0*/  HADD2.F32 R32, -RZ, R32.H0_H0 ;  /* 0x20000020ff207230 */ /* 0x000fca0000004100 */
[----:B------:R-:W-:-:S04]  /*5cb0*/  FMUL R32, R32, UR21 ;  /* 0x0000001520207c20 */ /* 0x000fc80008400000 */
[----:B------:R-:W-:-:S05]  /*5cc0*/  FFMA R32, R225, UR20, R32 ;  /* 0x00000014e1207c23 */ /* 0x000fca0008000020 */
[----:B----4-:R-:W-:Y:S02]  /*5cd0*/  F2FP.SATFINITE.E4M3.F32.PACK_AB_MERGE_C R33, RZ, R32, RZ ;  /* 0x00000020ff21723e */ /* 0x010fe400048070ff */
[----:B------:R-:W-:-:S03]  /*5ce0*/  PRMT R32, RZ, 0x7610, R32 ;  /* 0x00007610ff207816 */ /* 0x000fc60000000020 */
[----:B------:R4:W-:Y:S01]  /*5cf0*/  @!P4 STG.E.U8 desc[UR18][R26.64+0x1], R33 ;  /* 0x000001211a00c986 */ /* 0x0009e2000c101112 */
[----:B------:R-:W-:Y:S05]  /*5d00*/  @P5 BRA `(.L_x_48) ;  /* 0x0000000000045947 */ /* 0x000fea0003800000 */
[----:B------:R0:W5:Y:S02]  /*5d10*/  LDG.E.U8 R32, desc[UR18][R28.64+0x8] ;  /* 0x000008121c207981 */ /* 0x000164000c1e1100 */
.L_x_48:
[----:B------:R-:W-:Y:S05]  /*5d20*/  BSYNC B1 ;  /* 0x0000000000017941 */ /* 0x000fea0003800000 */
.L_x_47:
[----:B-----5:R-:W-:Y:S01]  /*5d30*/  LOP3.LUT R32, R32, 0xff, RZ, 0xc0, !PT ;  /* 0x000000ff20207812 */ /* 0x020fe200078ec0ff */
[----:B------:R-:W-:Y:S01]  /*5d40*/  BSSY B1, `(.L_x_49) ;  /* 0x000000b000017945 */ /* 0x000fe20003800000 */
[----:B------:R-:W-:Y:S02]  /*5d50*/  ISETP.LT.OR P4, PT, R35, 0xa, !P1 ;  /* 0x0000000a2300780c */ /* 0x000fe40004f81670 */
[----:B------:R-:W-:-:S05]  /*5d60*/  F2FP.F16.E4M3.UNPACK_B R32, R32 ;  /* 0x00000020ff20723e */ /* 0x000fca00020006ff */
[----:B------:R-:W-:-:S05]  /*5d70*/  HADD2.F32 R32, -RZ, R32.H0_H0 ;  /* 0x20000020ff207230 */ /* 0x000fca0000004100 */
[----:B----4-:R-:W-:Y:S01]  /*5d80*/  FMUL R33, R32, UR21 ;  /* 0x0000001520217c20 */ /* 0x010fe20008400000 */
[----:B------:R-:W-:-:S03]  /*5d90*/  PRMT R32, RZ, 0x7610, R32 ;  /* 0x00007610ff207816 */ /* 0x000fc60000000020 */
[----:B------:R-:W-:-:S05]  /*5da0*/  FFMA R33, R224, UR20, R33 ;  /* 0x00000014e0217c23 */ /* 0x000fca0008000021 */
[----:B------:R-:W-:-:S05]  /*5db0*/  F2FP.SATFINITE.E4M3.F32.PACK_AB_MERGE_C R33, RZ, R33, RZ ;  /* 0x00000021ff21723e */ /* 0x000fca00048070ff */
[----:B------:R4:W-:Y:S01]  /*5dc0*/  @!P5 STG.E.U8 desc[UR18][R24.64+0x8], R33 ;  /* 0x000008211800d986 */ /* 0x0009e2000c101112 */
[----:B------:R-:W-:Y:S05]  /*5dd0*/  @P4 BRA `(.L_x_50) ;  /* 0x0000000000044947 */ /* 0x000fea0003800000 */
[----:B------:R0:W5:Y:S02]  /*5de0*/  LDG.E.U8 R32, desc[UR18][R28.64+0x9] ;  /* 0x000009121c207981 */ /* 0x000164000c1e1100 */
.L_x_50:
[----:B------:R-:W-:Y:S05]  /*5df0*/  BSYNC B1 ;  /* 0x0000000000017941 */ /* 0x000fea0003800000 */
.L_x_49:
        /* <DEDUP_REMOVED lines=12> */
.L_x_52:
[----:B------:R-:W-:Y:S05]  /*5ec0*/  BSYNC B1 ;  /* 0x0000000000017941 */ /* 0x000fea0003800000 */
.L_x_51:
        /* <DEDUP_REMOVED lines=12> */
.L_x_54:
[----:B------:R-:W-:Y:S05]  /*5f90*/  BSYNC B1 ;  /* 0x0000000000017941 */ /* 0x000fea0003800000 */
.L_x_53:
        /* <DEDUP_REMOVED lines=12> */
.L_x_56:
[----:B------:R-:W-:Y:S05]  /*6060*/  BSYNC B1 ;  /* 0x0000000000017941 */ /* 0x000fea0003800000 */
.L_x_55:
        /* <DEDUP_REMOVED lines=12> */
.L_x_58:
[----:B------:R-:W-:Y:S05]  /*6130*/  BSYNC B1 ;  /* 0x0000000000017941 */ /* 0x000fea0003800000 */
.L_x_57:
        /* <DEDUP_REMOVED lines=12> */
.L_x_60:
[----:B------:R-:W-:Y:S05]  /*6200*/  BSYNC B1 ;  /* 0x0000000000017941 */ /* 0x000fea0003800000 */
.L_x_59:
        /* <DEDUP_REMOVED lines=12> */
.L_x_62:
[----:B------:R-:W-:Y:S05]  /*62d0*/  BSYNC B1 ;  /* 0x0000000000017941 */ /* 0x000fea0003800000 */
.L_x_61:
        /* <DEDUP_REMOVED lines=12> */
.L_x_64:
[----:B------:R-:W-:Y:S05]  /*63a0*/  BSYNC B1 ;  /* 0x0000000000017941 */ /* 0x000fea0003800000 */
.L_x_63:
        /* <DEDUP_REMOVED lines=12> */
.L_x_66:
[----:B------:R-:W-:Y:S05]  /*6470*/  BSYNC B1 ;  /* 0x0000000000017941 */ /* 0x000fea0003800000 */
.L_x_65:
        /* <DEDUP_REMOVED lines=12> */
.L_x_68:
[----:B------:R-:W-:Y:S05]  /*6540*/  BSYNC B1 ;  /* 0x0000000000017941 */ /* 0x000fea0003800000 */
.L_x_67:
        /* <DEDUP_REMOVED lines=12> */
.L_x_70:
[----:B------:R-:W-:Y:S05]  /*6610*/  BSYNC B1 ;  /* 0x0000000000017941 */ /* 0x000fea0003800000 */
.L_x_69:
        /* <DEDUP_REMOVED lines=12> */
.L_x_72:
[----:B------:R-:W-:Y:S05]  /*66e0*/  BSYNC B1 ;  /* 0x0000000000017941 */ /* 0x000fea0003800000 */
.L_x_71:
        /* <DEDUP_REMOVED lines=12> */
.L_x_74:
[----:B------:R-:W-:Y:S05]  /*67b0*/  BSYNC B1 ;  /* 0x0000000000017941 */ /* 0x000fea0003800000 */
.L_x_73:
        /* <DEDUP_REMOVED lines=12> */
.L_x_76:
[----:B------:R-:W-:Y:S05]  /*6880*/  BSYNC B1 ;  /* 0x0000000000017941 */ /* 0x000fea0003800000 */
.L_x_75:
        /* <DEDUP_REMOVED lines=12> */
.L_x_78:
[----:B------:R-:W-:Y:S05]  /*6950*/  BSYNC B1 ;  /* 0x0000000000017941 */ /* 0x000fea0003800000 */
.L_x_77:
        /* <DEDUP_REMOVED lines=12> */
.L_x_80:
[----:B------:R-:W-:Y:S05]  /*6a20*/  BSYNC B1 ;  /* 0x0000000000017941 */ /* 0x000fea0003800000 */
.L_x_79:
        /* <DEDUP_REMOVED lines=12> */
.L_x_82:
[----:B------:R-:W-:Y:S05]  /*6af0*/  BSYNC B1 ;  /* 0x0000000000017941 */ /* 0x000fea0003800000 */
.L_x_81:
        /* <DEDUP_REMOVED lines=12> */
.L_x_84:
[----:B------:R-:W-:Y:S05]  /*6bc0*/  BSYNC B1 ;  /* 0x0000000000017941 */ /* 0x000fea0003800000 */
.L_x_83:
        /* <DEDUP_REMOVED lines=12> */
.L_x_86:
[----:B------:R-:W-:Y:S05]  /*6c90*/  BSYNC B1 ;  /* 0x0000000000017941 */ /* 0x000fea0003800000 */
.L_x_85:
        /* <DEDUP_REMOVED lines=12> */
.L_x_88:
[----:B------:R-:W-:Y:S05]  /*6d60*/  BSYNC B1 ;  /* 0x0000000000017941 */ /* 0x000fea0003800000 */
.L_x_87:
        /* <DEDUP_REMOVED lines=12> */
.L_x_90:
[----:B------:R-:W-:Y:S05]  /*6e30*/  BSYNC B1 ;  /* 0x0000000000017941 */ /* 0x000fea0003800000 */
.L_x_89:
        /* <DEDUP_REMOVED lines=12> */
.L_x_92:
[----:B------:R-:W-:Y:S05]  /*6f00*/  BSYNC B1 ;  /* 0x0000000000017941 */ /* 0x000fea0003800000 */
.L_x_91:
        /* <DEDUP_REMOVED lines=12> */
.L_x_94:
[----:B------:R-:W-:Y:S05]  /*6fd0*/  BSYNC B1 ;  /* 0x0000000000017941 */ /* 0x000fea0003800000 */
.L_x_93:
        /* <DEDUP_REMOVED lines=12> */
.L_x_96:
[----:B------:R-:W-:Y:S05]  /*70a0*/  BSYNC B1 ;  /* 0x0000000000017941 */ /* 0x000fea0003800000 */
.L_x_95:
        /* <DEDUP_REMOVED lines=12> */
.L_x_98:
[----:B------:R-:W-:Y:S05]  /*7170*/  BSYNC B1 ;  /* 0x0000000000017941 */ /* 0x000fea0003800000 */
.L_x_97:
        /* <DEDUP_REMOVED lines=12> */
.L_x_100:
[----:B------:R-:W-:Y:S05]  /*7240*/  BSYNC B1 ;  /* 0x0000000000017941 */ /* 0x000fea0003800000 */
.L_x_99:
        /* <DEDUP_REMOVED lines=12> */
.L_x_102:
[----:B------:R-:W-:Y:S05]  /*7310*/  BSYNC B1 ;  /* 0x0000000000017941 */ /* 0x000fea0003800000 */
.L_x_101:
        /* <DEDUP_REMOVED lines=12> */
.L_x_104:
[----:B------:R-:W-:Y:S05]  /*73e0*/  BSYNC B1 ;  /* 0x0000000000017941 */ /* 0x000fea0003800000 */
.L_x_103:
        /* <DEDUP_REMOVED lines=12> */
.L_x_106:
[----:B------:R-:W-:Y:S05]  /*74b0*/  BSYNC B1 ;  /* 0x0000000000017941 */ /* 0x000fea0003800000 */
.L_x_105:
        /* <DEDUP_REMOVED lines=12> */
.L_x_108:
[----:B------:R-:W-:Y:S05]  /*7580*/  BSYNC B1 ;  /* 0x0000000000017941 */ /* 0x000fea0003800000 */
.L_x_107:
        /* <DEDUP_REMOVED lines=12> */
.L_x_110:
[----:B------:R-:W-:Y:S05]  /*7650*/  BSYNC B1 ;  /* 0x0000000000017941 */ /* 0x000fea0003800000 */
.L_x_109:
        /* <DEDUP_REMOVED lines=12> */
.L_x_112:
[----:B------:R-:W-:Y:S05]  /*7720*/  BSYNC B1 ;  /* 0x0000000000017941 */ /* 0x000fea0003800000 */
.L_x_111:
        /* <DEDUP_REMOVED lines=12> */
.L_x_114:
[----:B------:R-:W-:Y:S05]  /*77f0*/  BSYNC B1 ;  /* 0x0000000000017941 */ /* 0x000fea0003800000 */
.L_x_113:
        /* <DEDUP_REMOVED lines=12> */
.L_x_116:
[----:B------:R-:W-:Y:S05]  /*78c0*/  BSYNC B1 ;  /* 0x0000000000017941 */ /* 0x000fea0003800000 */
.L_x_115:
        /* <DEDUP_REMOVED lines=12> */
.L_x_118:
[----:B------:R-:W-:Y:S05]  /*7990*/  BSYNC B1 ;  /* 0x0000000000017941 */ /* 0x000fea0003800000 */
.L_x_117:
        /* <DEDUP_REMOVED lines=12> */
.L_x_120:
[----:B------:R-:W-:Y:S05]  /*7a60*/  BSYNC B1 ;  /* 0x0000000000017941 */ /* 0x000fea0003800000 */
.L_x_119:
        /* <DEDUP_REMOVED lines=12> */
.L_x_122:
[----:B------:R-:W-:Y:S05]  /*7b30*/  BSYNC B1 ;  /* 0x0000000000017941 */ /* 0x000fea0003800000 */
.L_x_121:
        /* <DEDUP_REMOVED lines=12> */
.L_x_124:
[----:B------:R-:W-:Y:S05]  /*7c00*/  BSYNC B1 ;  /* 0x0000000000017941 */ /* 0x000fea0003800000 */
.L_x_123:
        /* <DEDUP_REMOVED lines=12> */
.L_x_126:
[----:B------:R-:W-:Y:S05]  /*7cd0*/  BSYNC B1 ;  /* 0x0000000000017941 */ /* 0x000fea0003800000 */
.L_x_125:
        /* <DEDUP_REMOVED lines=12> */
.L_x_128:
[----:B------:R-:W-:Y:S05]  /*7da0*/  BSYNC B1 ;  /* 0x0000000000017941 */ /* 0x000fea0003800000 */
.L_x_127:
        /* <DEDUP_REMOVED lines=12> */
.L_x_130:
[----:B------:R-:W-:Y:S05]  /*7e70*/  BSYNC B1 ;  /* 0x0000000000017941 */ /* 0x000fea0003800000 */
.L_x_129:
        /* <DEDUP_REMOVED lines=12> */
.L_x_132:
[----:B------:R-:W-:Y:S05]  /*7f40*/  BSYNC B1 ;  /* 0x0000000000017941 */ /* 0x000fea0003800000 */
.L_x_131:
        /* <DEDUP_REMOVED lines=12> */
.L_x_134:
[----:B------:R-:W-:Y:S05]  /*8010*/  BSYNC B1 ;  /* 0x0000000000017941 */ /* 0x000fea0003800000 */
.L_x_133:
        /* <DEDUP_REMOVED lines=12> */
.L_x_136:
[----:B------:R-:W-:Y:S05]  /*80e0*/  BSYNC B1 ;  /* 0x0000000000017941 */ /* 0x000fea0003800000 */
.L_x_135:
        /* <DEDUP_REMOVED lines=12> */
.L_x_138:
[----:B------:R-:W-:Y:S05]  /*81b0*/  BSYNC B1 ;  /* 0x0000000000017941 */ /* 0x000fea0003800000 */
.L_x_137:
        /* <DEDUP_REMOVED lines=12> */
.L_x_140:
[----:B------:R-:W-:Y:S05]  /*8280*/  BSYNC B1 ;  /* 0x0000000000017941 */ /* 0x000fea0003800000 */
.L_x_139:
        /* <DEDUP_REMOVED lines=12> */
.L_x_142:
[----:B------:R-:W-:Y:S05]  /*8350*/  BSYNC B1 ;  /* 0x0000000000017941 */ /* 0x000fea0003800000 */
.L_x_141:
        /* <DEDUP_REMOVED lines=12> */
.L_x_144:
[----:B------:R-:W-:Y:S05]  /*8420*/  BSYNC B1 ;  /* 0x0000000000017941 */ /* 0x000fea0003800000 */
.L_x_143:
        /* <DEDUP_REMOVED lines=12> */
.L_x_146:
[----:B------:R-:W-:Y:S05]  /*84f0*/  BSYNC B1 ;  /* 0x0000000000017941 */ /* 0x000fea0003800000 */
.L_x_145:
        /* <DEDUP_REMOVED lines=12> */
.L_x_148:
[----:B------:R-:W-:Y:S05]  /*85c0*/  BSYNC B1 ;  /* 0x0000000000017941 */ /* 0x000fea0003800000 */
.L_x_147:
        /* <DEDUP_REMOVED lines=12> */
.L_x_150:
[----:B------:R-:W-:Y:S05]  /*8690*/  BSYNC B1 ;  /* 0x0000000000017941 */ /* 0x000fea0003800000 */
.L_x_149:
        /* <DEDUP_REMOVED lines=12> */
.L_x_152:
[----:B------:R-:W-:Y:S05]  /*8760*/  BSYNC B1 ;  /* 0x0000000000017941 */ /* 0x000fea0003800000 */
.L_x_151:
        /* <DEDUP_REMOVED lines=12> */
.L_x_154:
[----:B------:R-:W-:Y:S05]  /*8830*/  BSYNC B1 ;  /* 0x0000000000017941 */ /* 0x000fea0003800000 */
.L_x_153:
        /* <DEDUP_REMOVED lines=12> */
.L_x_156:
[----:B------:R-:W-:Y:S05]  /*8900*/  BSYNC B1 ;  /* 0x0000000000017941 */ /* 0x000fea0003800000 */
.L_x_155:
        /* <DEDUP_REMOVED lines=12> */
.L_x_158:
[----:B------:R-:W-:Y:S05]  /*89d0*/  BSYNC B1 ;  /* 0x0000000000017941 */ /* 0x000fea0003800000 */
.L_x_157:
        /* <DEDUP_REMOVED lines=12> */
.L_x_160:
[----:B------:R-:W-:Y:S05]  /*8aa0*/  BSYNC B1 ;  /* 0x0000000000017941 */ /* 0x000fea0003800000 */
.L_x_159:
        /* <DEDUP_REMOVED lines=12> */
.L_x_162:
[----:B------:R-:W-:Y:S05]  /*8b70*/  BSYNC B1 ;  /* 0x0000000000017941 */ /* 0x000fea0003800000 */
.L_x_161:
        /* <DEDUP_REMOVED lines=12> */
.L_x_164:
[----:B------:R-:W-:Y:S05]  /*8c40*/  BSYNC B1 ;  /* 0x0000000000017941 */ /* 0x000fea0003800000 */
.L_x_163:
        /* <DEDUP_REMOVED lines=12> */
.L_x_166:
[----:B------:R-:W-:Y:S05]  /*8d10*/  BSYNC B1 ;  /* 0x0000000000017941 */ /* 0x000fea0003800000 */
.L_x_165:
        /* <DEDUP_REMOVED lines=12> */
.L_x_168:
[----:B------:R-:W-:Y:S05]  /*8de0*/  BSYNC B1 ;  /* 0x0000000000017941 */ /* 0x000fea0003800000 */
.L_x_167:
        /* <DEDUP_REMOVED lines=12> */
.L_x_170:
[----:B------:R-:W-:Y:S05]  /*8eb0*/  BSYNC B1 ;  /* 0x0000000000017941 */ /* 0x000fea0003800000 */
.L_x_169:
        /* <DEDUP_REMOVED lines=12> */
.L_x_172:
[----:B------:R-:W-:Y:S05]  /*8f80*/  BSYNC B1 ;  /* 0x0000000000017941 */ /* 0x000fea0003800000 */
.L_x_171:
        /* <DEDUP_REMOVED lines=12> */
.L_x_174:
[----:B------:R-:W-:Y:S05]  /*9050*/  BSYNC B1 ;  /* 0x0000000000017941 */ /* 0x000fea0003800000 */
.L_x_173:
        /* <DEDUP_REMOVED lines=12> */
.L_x_176:
[----:B------:R-:W-:Y:S05]  /*9120*/  BSYNC B1 ;  /* 0x0000000000017941 */ /* 0x000fea0003800000 */
.L_x_175:
        /* <DEDUP_REMOVED lines=12> */
.L_x_178:
[----:B------:R-:W-:Y:S05]  /*91f0*/  BSYNC B1 ;  /* 0x0000000000017941 */ /* 0x000fea0003800000 */
.L_x_177:
        /* <DEDUP_REMOVED lines=12> */
.L_x_180:
[----:B------:R-:W-:Y:S05]  /*92c0*/  BSYNC B1 ;  /* 0x0000000000017941 */ /* 0x000fea0003800000 */
.L_x_179:
        /* <DEDUP_REMOVED lines=12> */
.L_x_182:
[----:B------:R-:W-:Y:S05]  /*9390*/  BSYNC B1 ;  /* 0x0000000000017941 */ /* 0x000fea0003800000 */
.L_x_181:
        /* <DEDUP_REMOVED lines=12> */
.L_x_184:
[----:B------:R-:W-:Y:S05]  /*9460*/  BSYNC B1 ;  /* 0x0000000000017941 */ /* 0x000fea0003800000 */
.L_x_183:
        /* <DEDUP_REMOVED lines=12> */
.L_x_186:
[----:B------:R-:W-:Y:S05]  /*9530*/  BSYNC B1 ;  /* 0x0000000000017941 */ /* 0x000fea0003800000 */
.L_x_185:
        /* <DEDUP_REMOVED lines=12> */
.L_x_188:
[----:B------:R-:W-:Y:S05]  /*9600*/  BSYNC B1 ;  /* 0x0000000000017941 */ /* 0x000fea0003800000 */
.L_x_187:
        /* <DEDUP_REMOVED lines=12> */
.L_x_190:
[----:B------:R-:W-:Y:S05]  /*96d0*/  BSYNC B1 ;  /* 0x0000000000017941 */ /* 0x000fea0003800000 */
.L_x_189:
        /* <DEDUP_REMOVED lines=12> */
.L_x_192:
[----:B------:R-:W-:Y:S05]  /*97a0*/  BSYNC B1 ;  /* 0x0000000000017941 */ /* 0x000fea0003800000 */
.L_x_191:
        /* <DEDUP_REMOVED lines=12> */
.L_x_194:
[----:B------:R-:W-:Y:S05]  /*9870*/  BSYNC B1 ;  /* 0x0000000000017941 */ /* 0x000fea0003800000 */
.L_x_193:
[----:B-----5:R-:W-:Y:S01]  /*9880*/  LOP3.LUT R32, R32, 0xff, RZ, 0xc0, !PT ;  /* 0x000000ff20207812 */ /* 0x020fe200078ec0ff */
[----:B------:R-:W-:Y:S01]  /*9890*/  BSSY B1, `(.L_x_195) ;  /* 0x000000b000017945 */ /* 0x000fe20003800000 */
[----:B------:R-:W-:Y:S02]  /*98a0*/  ISETP.LT.OR P5, PT, R35, 0x99, !P2 ;  /* 0x000000992300780c */ /* 0x000fe400057a1670 */
[----:B------:R-:W-:-:S05]  /*98b0*/  F2FP.F16.E4M3.UNPACK_B R32, R32 ;  /* 0x00000020ff20723e */ /* 0x000fca00020006ff */
[----:B------:R-:W-:-:S05]  /*98c0*/  HADD2.F32 R32, -RZ, R32.H0_H0 ;  /* 0x20000020ff207230 */ /* 0x000fca0000004100 */
[----:B------:R-:W-:-:S04]  /*98d0*/  FMUL R32, R32, UR21 ;  /* 0x0000001520207c20 */ /* 0x000fc80008400000 */
[----:B------:R-:W-:Y:S01]  /*98e0*/  FFMA R32, R23, UR20, R32 ;  /* 0x0000001417207c23 */ /* 0x000fe20008000020 */
[----:B------:R-:W-:-:S04]  /*98f0*/  PRMT R23, RZ, 0x7610, R23 ;  /* 0x00007610ff177816 */ /* 0x000fc80000000017 */
[----:B----4-:R-:W-:-:S05]  /*9900*/  F2FP.SATFINITE.E4M3.F32.PACK_AB_MERGE_C R33, RZ, R32, RZ ;  /* 0x00000020ff21723e */ /* 0x010fca00048070ff */
[----:B------:R4:W-:Y:S01]  /*9910*/  @!P4 STG.E.U8 desc[UR18][R24.64+0x99], R33 ;  /* 0x000099211800c986 */ /* 0x0009e2000c101112 */
[----:B------:R-:W-:Y:S05]  /*9920*/  @P5 BRA `(.L_x_196) ;  /* 0x0000000000045947 */ /* 0x000fea0003800000 */
[----:B------:R0:W5:Y:S02]  /*9930*/  LDG.E.U8 R23, desc[UR18][R30.64+0x98] ;  /* 0x000098121e177981 */ /* 0x000164000c1e1100 */
.L_x_196:
[----:B------:R-:W-:Y:S05]  /*9940*/  BSYNC B1 ;  /* 0x0000000000017941 */ /* 0x000fea0003800000 */
.L_x_195:
        /* <DEDUP_REMOVED lines=8> */
[----:B------:R-:W-:-:S05]  /*99d0*/  F2FP.SATFINITE.E4M3.F32.PACK_AB_MERGE_C R23, RZ, R23, RZ ;  /* 0x00000017ff17723e */ /* 0x000fca00048070ff */
[----:B------:R0:W-:Y:S01]  /*99e0*/  @!P5 STG.E.U8 desc[UR18][R26.64+0x98], R23 ;  /* 0x000098171a00d986 */ /* 0x0001e2000c101112 */
[----:B------:R-:W-:Y:S05]  /*99f0*/  @P4 BRA `(.L_x_198) ;  /* 0x0000000000044947 */ /* 0x000fea0003800000 */
[----:B------:R0:W5:Y:S02]  /*9a00*/  LDG.E.U8 R22, desc[UR18][R30.64+0x99] ;  /* 0x000099121e167981 */ /* 0x000164000c1e1100 */
.L_x_198:
[----:B------:R-:W-:Y:S05]  /*9a10*/  BSYNC B1 ;  /* 0x0000000000017941 */ /* 0x000fea0003800000 */
.L_x_197:
        /* <DEDUP_REMOVED lines=8> */
[----:B0-----:R-:W-:-:S05]  /*9aa0*/  F2FP.SATFINITE.E4M3.F32.PACK_AB_MERGE_C R23, RZ, R22, RZ ;  /* 0x00000016ff17723e */ /* 0x001fca00048070ff */
[----:B------:R0:W-:Y:S01]  /*9ab0*/  @!P4 STG.E.U8 desc[UR18][R26.64+0x99], R23 ;  /* 0x000099171a00c986 */ /* 0x0001e2000c101112 */
[----:B------:R-:W-:Y:S05]  /*9ac0*/  @P5 BRA `(.L_x_200) ;  /* 0x0000000000045947 */ /* 0x000fea0003800000 */
[----:B------:R0:W5:Y:S02]  /*9ad0*/  LDG.E.U8 R21, desc[UR18][R28.64+0xa0] ;  /* 0x0000a0121c157981 */ /* 0x000164000c1e1100 */
.L_x_200:
[----:B------:R-:W-:Y:S05]  /*9ae0*/  BSYNC B1 ;  /* 0x0000000000017941 */ /* 0x000fea0003800000 */
.L_x_199:
        /* <DEDUP_REMOVED lines=12> */
.L_x_202:
[----:B------:R-:W-:Y:S05]  /*9bb0*/  BSYNC B1 ;  /* 0x0000000000017941 */ /* 0x000fea0003800000 */
.L_x_201:
        /* <DEDUP_REMOVED lines=12> */
.L_x_204:
[----:B------:R-:W-:Y:S05]  /*9c80*/  BSYNC B1 ;  /* 0x0000000000017941 */ /* 0x000fea0003800000 */
.L_x_203:
        /* <DEDUP_REMOVED lines=12> */
.L_x_206:
[----:B------:R-:W-:Y:S05]  /*9d50*/  BSYNC B1 ;  /* 0x0000000000017941 */ /* 0x000fea0003800000 */
.L_x_205:
        /* <DEDUP_REMOVED lines=12> */
.L_x_208:
[----:B------:R-:W-:Y:S05]  /*9e20*/  BSYNC B1 ;  /* 0x0000000000017941 */ /* 0x000fea0003800000 */
.L_x_207:
        /* <DEDUP_REMOVED lines=12> */
.L_x_210:
[----:B------:R-:W-:Y:S05]  /*9ef0*/  BSYNC B1 ;  /* 0x0000000000017941 */ /* 0x000fea0003800000 */
.L_x_209:
        /* <DEDUP_REMOVED lines=12> */
.L_x_212:
[----:B------:R-:W-:Y:S05]  /*9fc0*/  BSYNC B1 ;  /* 0x0000000000017941 */ /* 0x000fea0003800000 */
.L_x_211:
        /* <DEDUP_REMOVED lines=12> */
.L_x_214:
[----:B------:R-:W-:Y:S05]  /*a090*/  BSYNC B1 ;  /* 0x0000000000017941 */ /* 0x000fea0003800000 */
.L_x_213:
        /* <DEDUP_REMOVED lines=12> */
.L_x_216:
[----:B------:R-:W-:Y:S05]  /*a160*/  BSYNC B1 ;  /* 0x0000000000017941 */ /* 0x000fea0003800000 */
.L_x_215:
        /* <DEDUP_REMOVED lines=12> */
.L_x_218:
[----:B------:R-:W-:Y:S05]  /*a230*/  BSYNC B1 ;  /* 0x0000000000017941 */ /* 0x000fea0003800000 */
.L_x_217:
        /* <DEDUP_REMOVED lines=12> */
.L_x_220:
[----:B------:R-:W-:Y:S05]  /*a300*/  BSYNC B1 ;  /* 0x0000000000017941 */ /* 0x000fea0003800000 */
.L_x_219:
        /* <DEDUP_REMOVED lines=12> */
.L_x_222:
[----:B------:R-:W-:Y:S05]  /*a3d0*/  BSYNC B1 ;  /* 0x0000000000017941 */ /* 0x000fea0003800000 */
.L_x_221:
        /* <DEDUP_REMOVED lines=12> */
.L_x_224:
[----:B------:R-:W-:Y:S05]  /*a4a0*/  BSYNC B1 ;  /* 0x0000000000017941 */ /* 0x000fea0003800000 */
.L_x_223:
        /* <DEDUP_REMOVED lines=12> */
.L_x_226:
[----:B------:R-:W-:Y:S05]  /*a570*/  BSYNC B1 ;  /* 0x0000000000017941 */ /* 0x000fea0003800000 */
.L_x_225:
        /* <DEDUP_REMOVED lines=12> */
.L_x_228:
[----:B------:R-:W-:Y:S05]  /*a640*/  BSYNC B1 ;  /* 0x0000000000017941 */ /* 0x000fea0003800000 */
.L_x_227:
        /* <DEDUP_REMOVED lines=12> */
.L_x_230:
[----:B------:R-:W-:Y:S05]  /*a710*/  BSYNC B1 ;  /* 0x0000000000017941 */ /* 0x000fea0003800000 */
.L_x_229:
        /* <DEDUP_REMOVED lines=12> */
.L_x_232:
[----:B------:R-:W-:Y:S05]  /*a7e0*/  BSYNC B1 ;  /* 0x0000000000017941 */ /* 0x000fea0003800000 */
.L_x_231:
        /* <DEDUP_REMOVED lines=12> */
.L_x_234:
[----:B------:R-:W-:Y:S05]  /*a8b0*/  BSYNC B1 ;  /* 0x0000000000017941 */ /* 0x000fea0003800000 */
.L_x_233:
        /* <DEDUP_REMOVED lines=12> */
.L_x_236:
[----:B------:R-:W-:Y:S05]  /*a980*/  BSYNC B1 ;  /* 0x0000000000017941 */ /* 0x000fea0003800000 */
.L_x_235:
        /* <DEDUP_REMOVED lines=12> */
.L_x_238:
[----:B------:R-:W-:Y:S05]  /*aa50*/  BSYNC B1 ;  /* 0x0000000000017941 */ /* 0x000fea0003800000 */
.L_x_237:
[----:B-----5:R-:W-:Y:S01]  /*aa60*/  LOP3.LUT R2, R2, 0xff, RZ, 0xc0, !PT ;  /* 0x000000ff02027812 */ /* 0x020fe200078ec0ff */
[----:B------:R-:W-:Y:S01]  /*aa70*/  BSSY B1, `(.L_x_239) ;  /* 0x000000b000017945 */ /* 0x000fe20003800000 */
[----:B------:R-:W-:Y:S02]  /*aa80*/  ISETP.LT.OR P5, PT, R35, 0xc9, !P1 ;  /* 0x000000c92300780c */ /* 0x000fe40004fa1670 */
[----:B------:R-:W-:-:S05]  /*aa90*/  F2FP.F16.E4M3.UNPACK_B R2, R2 ;  /* 0x00000002ff02723e */ /* 0x000fca00020006ff */
[----:B------:R-:W-:-:S05]  /*aaa0*/  HADD2.F32 R2, -RZ, R2.H0_H0 ;  /* 0x20000002ff027230 */ /* 0x000fca0000004100 */
[----:B0-----:R-:W-:-:S04]  /*aab0*/  FMUL R3, R2, UR21 ;  /* 0x0000001502037c20 */ /* 0x001fc80008400000 */
[----:B------:R-:W-:Y:S01]  /*aac0*/  FFMA R3, R0, UR20, R3 ;  /* 0x0000001400037c23 */ /* 0x000fe20008000003 */
[----:B------:R-:W-:-:S04]  /*aad0*/  PRMT R0, RZ, 0x7610, R0 ;  /* 0x00007610ff007816 */ /* 0x000fc80000000000 */
[----:B------:R-:W-:-:S05]  /*aae0*/  F2FP.SATFINITE.E4M3.F32.PACK_AB_MERGE_C R3, RZ, R3, RZ ;  /* 0x00000003ff03723e */ /* 0x000fca00048070ff */
[----:B------:R0:W-:Y:S01]  /*aaf0*/  @!P4 STG.E.U8 desc[UR18][R26.64+0xc1], R3 ;  /* 0x0000c1031a00c986 */ /* 0x0001e2000c101112 */
[----:B------:R-:W-:Y:S05]  /*ab00*/  @P5 BRA `(.L_x_240) ;  /* 0x0000000000045947 */ /* 0x000fea0003800000 */
[----:B------:R0:W5:Y:S02]  /*ab10*/  LDG.E.U8 R0, desc[UR18][R28.64+0xc8] ;  /* 0x0000c8121c007981 */ /* 0x000164000c1e1100 */
.L_x_240:
[----:B------:R-:W-:Y:S05]  /*ab20*/  BSYNC B1 ;  /* 0x0000000000017941 */ /* 0x000fea0003800000 */
.L_x_239:
[----:B------:R-:W2:Y:S01]  /*ab30*/  LDL.LU R2, [R1] ;  /* 0x0000000001027983 */ /* 0x000ea20000300800 */
[----:B-----5:R-:W-:Y:S01]  /*ab40*/  LOP3.LUT R0, R0, 0xff, RZ, 0xc0, !PT ;  /* 0x000000ff00007812 */ /* 0x020fe200078ec0ff */
[----:B------:R-:W-:Y:S01]  /*ab50*/  BSSY B1, `(.L_x_241) ;  /* 0x000000b000017945 */ /* 0x000fe20003800000 */
[----:B------:R-:W-:Y:S02]  /*ab60*/  ISETP.LT.OR P4, PT, R35, 0xca, !P1 ;  /* 0x000000ca2300780c */ /* 0x000fe40004f81670 */
[----:B------:R-:W-:-:S05]  /*ab70*/  F2FP.F16.E4M3.UNPACK_B R0, R0 ;  /* 0x00000000ff00723e */ /* 0x000fca00020006ff */
[----:B------:R-:W-:-:S05]  /*ab80*/  HADD2.F32 R0, -RZ, R0.H0_H0 ;  /* 0x20000000ff007230 */ /* 0x000fca0000004100 */
[----:B------:R-:W-:-:S04]  /*ab90*/  FMUL R0, R0, UR21 ;  /* 0x0000001500007c20 */ /* 0x000fc80008400000 */
[----:B--2---:R-:W-:-:S05]  /*aba0*/  FFMA R0, R2, UR20, R0 ;  /* 0x0000001402007c23 */ /* 0x004fca0008000000 */
[----:B0-----:R-:W-:Y:S02]  /*abb0*/  F2FP.SATFINITE.E4M3.F32.PACK_AB_MERGE_C R3, RZ, R0, RZ ;  /* 0x00000000ff03723e */ /* 0x001fe400048070ff */
[----:B------:R-:W-:-:S03]  /*abc0*/  PRMT R0, RZ, 0x7610, R0 ;  /* 0x00007610ff007816 */ /* 0x000fc60000000000 */
[----:B------:R0:W-:Y:S01]  /*abd0*/  @!P5 STG.E.U8 desc[UR18][R24.64+0xc8], R3 ;  /* 0x0000c8031800d986 */ /* 0x0001e2000c101112 */
[----:B------:R-:W-:Y:S05]  /*abe0*/  @P4 BRA `(.L_x_242) ;  /* 0x0000000000044947 */ /* 0x000fea0003800000 */
[----:B------:R2:W5:Y:S02]  /*abf0*/  LDG.E.U8 R0, desc[UR18][R28.64+0xc9] ;  /* 0x0000c9121c007981 */ /* 0x000564000c1e1100 */
.L_x_242:
[----:B------:R-:W-:Y:S05]  /*ac00*/  BSYNC B1 ;  /* 0x0000000000017941 */ /* 0x000fea0003800000 */
.L_x_241:
[----:B------:R-:W3:Y:S01]  /*ac10*/  LDL.LU R2, [R1+0x4] ;  /* 0x0000040001027983 */ /* 0x000ee20000300800 */
[----:B-----5:R-:W-:Y:S01]  /*ac20*/  LOP3.LUT R0, R0, 0xff, RZ, 0xc0, !PT ;  /* 0x000000ff00007812 */ /* 0x020fe200078ec0ff */
[----:B------:R-:W-:Y:S01]  /*ac30*/  BSSY B1, `(.L_x_243) ;  /* 0x000000b000017945 */ /* 0x000fe20003800000 */
[----:B------:R-:W-:Y:S02]  /*ac40*/  ISETP.LT.OR P5, PT, R35, 0xc9, !P2 ;  /* 0x000000c92300780c */ /* 0x000fe400057a1670 */
[----:B------:R-:W-:-:S05]  /*ac50*/  F2FP.F16.E4M3.UNPACK_B R0, R0 ;  /* 0x00000000ff00723e */ /* 0x000fca00020006ff */
[----:B------:R-:W-:-:S05]  /*ac60*/  HADD2.F32 R0, -RZ, R0.H0_H0 ;  /* 0x20000000ff007230 */ /* 0x000fca0000004100 */
[----:B------:R-:W-:-:S04]  /*ac70*/  FMUL R0, R0, UR21 ;  /* 0x0000001500007c20 */ /* 0x000fc80008400000 */
[----:B---3--:R-:W-:-:S05]  /*ac80*/  FFMA R0, R2, UR20, R0 ;  /* 0x0000001402007c23 */ /* 0x008fca0008000000 */
[----:B0-----:R-:W-:Y:S02]  /*ac90*/  F2FP.SATFINITE.E4M3.F32.PACK_AB_MERGE_C R3, RZ, R0, RZ ;  /* 0x00000000ff03723e */ /* 0x001fe400048070ff */
[----:B------:R-:W-:-:S03]  /*aca0*/  PRMT R0, RZ, 0x7610, R0 ;  /* 0x00007610ff007816 */ /* 0x000fc60000000000 */
[----:B------:R0:W-:Y:S01]  /*acb0*/  @!P4 STG.E.U8 desc[UR18][R24.64+0xc9], R3 ;  /* 0x0000c9031800c986 */ /* 0x0001e2000c101112 */
[----:B------:R-:W-:Y:S05]  /*acc0*/  @P5 BRA `(.L_x_244) ;  /* 0x0000000000045947 */ /* 0x000fea0003800000 */
[----:B------:R3:W5:Y:S02]  /*acd0*/  LDG.E.U8 R0, desc[UR18][R30.64+0xc8] ;  /* 0x0000c8121e007981 */ /* 0x000764000c1e1100 */
.L_x_244:
[----:B------:R-:W-:Y:S05]  /*ace0*/  BSYNC B1 ;  /* 0x0000000000017941 */ /* 0x000fea0003800000 */
.L_x_243:
[----:B------:R-:W2:Y:S01]  /*acf0*/  LDL.LU R2, [R1+0x8] ;  /* 0x0000080001027983 */ /* 0x000ea20000300800 */
        /* <DEDUP_REMOVED lines=12> */
.L_x_246:
[----:B------:R-:W-:Y:S05]  /*adc0*/  BSYNC B1 ;  /* 0x0000000000017941 */ /* 0x000fea0003800000 */
.L_x_245:
        /* <DEDUP_REMOVED lines=13> */
.L_x_248:
[----:B------:R-:W-:Y:S05]  /*aea0*/  BSYNC B1 ;  /* 0x0000000000017941 */ /* 0x000fea0003800000 */
.L_x_247:
        /* <DEDUP_REMOVED lines=13> */
.L_x_250:
[----:B------:R-:W-:Y:S05]  /*af80*/  BSYNC B1 ;  /* 0x0000000000017941 */ /* 0x000fea0003800000 */
.L_x_249:
        /* <DEDUP_REMOVED lines=13> */
.L_x_252:
[----:B------:R-:W-:Y:S05]  /*b060*/  BSYNC B1 ;  /* 0x0000000000017941 */ /* 0x000fea0003800000 */
.L_x_251:
        /* <DEDUP_REMOVED lines=13> */
.L_x_254:
[----:B------:R-:W-:Y:S05]  /*b140*/  BSYNC B1 ;  /* 0x0000000000017941 */ /* 0x000fea0003800000 */
.L_x_253:
        /* <DEDUP_REMOVED lines=13> */
.L_x_256:
[----:B------:R-:W-:Y:S05]  /*b220*/  BSYNC B1 ;  /* 0x0000000000017941 */ /* 0x000fea0003800000 */
.L_x_255:
        /* <DEDUP_REMOVED lines=13> */
.L_x_258:
[----:B------:R-:W-:Y:S05]  /*b300*/  BSYNC B1 ;  /* 0x0000000000017941 */ /* 0x000fea0003800000 */
.L_x_257:
        /* <DEDUP_REMOVED lines=13> */
.L_x_260:
[----:B------:R-:W-:Y:S05]  /*b3e0*/  BSYNC B1 ;  /* 0x0000000000017941 */ /* 0x000fea0003800000 */
.L_x_259:
        /* <DEDUP_REMOVED lines=13> */
.L_x_262:
[----:B------:R-:W-:Y:S05]  /*b4c0*/  BSYNC B1 ;  /* 0x0000000000017941 */ /* 0x000fea0003800000 */
.L_x_261:
        /* <DEDUP_REMOVED lines=13> */
.L_x_264:
[----:B------:R-:W-:Y:S05]  /*b5a0*/  BSYNC B1 ;  /* 0x0000000000017941 */ /* 0x000fea0003800000 */
.L_x_263:
        /* <DEDUP_REMOVED lines=13> */
.L_x_266:
[----:B------:R-:W-:Y:S05]  /*b680*/  BSYNC B1 ;  /* 0x0000000000017941 */ /* 0x000fea0003800000 */
.L_x_265:
        /* <DEDUP_REMOVED lines=13> */
.L_x_268:
[----:B------:R-:W-:Y:S05]  /*b760*/  BSYNC B1 ;  /* 0x0000000000017941 */ /* 0x000fea0003800000 */
.L_x_267:
        /* <DEDUP_REMOVED lines=13> */
.L_x_270:
[----:B------:R-:W-:Y:S05]  /*b840*/  BSYNC B1 ;  /* 0x0000000000017941 */ /* 0x000fea0003800000 */
.L_x_269:
        /* <DEDUP_REMOVED lines=13> */
.L_x_272:
[----:B------:R-:W-:Y:S05]  /*b920*/  BSYNC B1 ;  /* 0x0000000000017941 */ /* 0x000fea0003800000 */
.L_x_271:
        /* <DEDUP_REMOVED lines=13> */
.L_x_274:
[----:B------:R-:W-:Y:S05]  /*ba00*/  BSYNC B1 ;  /* 0x0000000000017941 */ /* 0x000fea0003800000 */
.L_x_273:
        /* <DEDUP_REMOVED lines=13> */
.L_x_276:
[----:B------:R-:W-:Y:S05]  /*bae0*/  BSYNC B1 ;  /* 0x0000000000017941 */ /* 0x000fea0003800000 */
.L_x_275:
        /* <DEDUP_REMOVED lines=13> */
.L_x_278:
[----:B------:R-:W-:Y:S05]  /*bbc0*/  BSYNC B1 ;  /* 0x0000000000017941 */ /* 0x000fea0003800000 */
.L_x_277:
        /* <DEDUP_REMOVED lines=13> */
.L_x_280:
[----:B------:R-:W-:Y:S05]  /*bca0*/  BSYNC B1 ;  /* 0x0000000000017941 */ /* 0x000fea0003800000 */
.L_x_279:
        /* <DEDUP_REMOVED lines=13> */
.L_x_282:
[----:B------:R-:W-:Y:S05]  /*bd80*/  BSYNC B1 ;  /* 0x0000000000017941 */ /* 0x000fea0003800000 */
.L_x_281:
        /* <DEDUP_REMOVED lines=13> */
.L_x_284:
[----:B------:R-:W-:Y:S05]  /*be60*/  BSYNC B1 ;  /* 0x0000000000017941 */ /* 0x000fea0003800000 */
.L_x_283:
        /* <DEDUP_REMOVED lines=13> */
.L_x_286:
[----:B------:R-:W-:Y:S05]  /*bf40*/  BSYNC B1 ;  /* 0x0000000000017941 */ /* 0x000fea0003800000 */
.L_x_285:
        /* <DEDUP_REMOVED lines=13> */
.L_x_288:
[----:B------:R-:W-:Y:S05]  /*c020*/  BSYNC B1 ;  /* 0x0000000000017941 */ /* 0x000fea0003800000 */
.L_x_287:
        /* <DEDUP_REMOVED lines=13> */
.L_x_290:
[----:B------:R-:W-:Y:S05]  /*c100*/  BSYNC B1 ;  /* 0x0000000000017941 */ /* 0x000fea0003800000 */
.L_x_289:
        /* <DEDUP_REMOVED lines=13> */
.L_x_292:
[----:B------:R-:W-:Y:S05]  /*c1e0*/  BSYNC B1 ;  /* 0x0000000000017941 */ /* 0x000fea0003800000 */
.L_x_291:
        /* <DEDUP_REMOVED lines=13> */
.L_x_294:
[----:B------:R-:W-:Y:S05]  /*c2c0*/  BSYNC B1 ;  /* 0x0000000000017941 */ /* 0x000fea0003800000 */
.L_x_293:
[----:B------:R-:W-:Y:S05]  /*c2d0*/  @P2 BRA `(.L_x_295) ;  /* 0x00000020009c2947 */ /* 0x000fea0003800000 */
[----:B------:R-:W2:Y:S01]  /*c2e0*/  LDL.LU R2, [R1+0x6c] ;  /* 0x00006c0001027983 */ /* 0x000ea20000300800 */
[----:B-----5:R-:W-:-:S04]  /*c2f0*/  LOP3.LUT R0, R0, 0xff, RZ, 0xc0, !PT ;  /* 0x000000ff00007812 */ /* 0x020fc800078ec0ff */
[----:B------:R-:W-:-:S05]  /*c300*/  F2FP.F16.E4M3.UNPACK_B R0, R0 ;  /* 0x00000000ff00723e */ /* 0x000fca00020006ff */
[----:B------:R-:W-:-:S05]  /*c310*/  HADD2.F32 R0, -RZ, R0.H0_H0 ;  /* 0x20000000ff007230 */ /* 0x000fca0000004100 */
[----:B------:R-:W-:-:S04]  /*c320*/  FMUL R0, R0, UR21 ;  /* 0x0000001500007c20 */ /* 0x000fc80008400000 */
[----:B--2---:R-:W-:-:S05]  /*c330*/  FFMA R0, R2, UR20, R0 ;  /* 0x0000001402007c23 */ /* 0x004fca0008000000 */
[----:B0-----:R-:W-:-:S05]  /*c340*/  F2FP.SATFINITE.E4M3.F32.PACK_AB_MERGE_C R3, RZ, R0, RZ ;  /* 0x00000000ff03723e */ /* 0x001fca00048070ff */
[----:B------:R0:W-:Y:S01]  /*c350*/  STG.E.U8 desc[UR18][R26.64+0xf9], R3 ;  /* 0x0000f9031a007986 */ /* 0x0001e2000c101112 */
[----:B------:R-:W-:Y:S05]  /*c360*/  BRA `(.L_x_295) ;  /* 0x0000002000787947 */ /* 0x000fea0003800000 */
.L_x_38:
[----:B------:R-:W-:Y:S01]  /*c370*/  ISETP.GE.AND P2, PT, R38, 0x1, PT ;  /* 0x000000012600780c */ /* 0x000fe20003f46270 */
[----:B------:R-:W-:Y:S01]  /*c380*/  FMUL R228, R228, UR20 ;  /* 0x00000014e4e47c20 */ /* 0x000fe20008400000 */
[----:B------:R-:W-:Y:S01]  /*c390*/  ISETP.GE.AND P1, PT, R38, 0x9, PT ;  /* 0x000000092600780c */ /* 0x000fe20003f26270 */
[----:B------:R-:W-:Y:S01]  /*c3a0*/  FMUL R227, R227, UR20 ;  /* 0x00000014e3e37c20 */ /* 0x000fe20008400000 */
[C---:B------:R-:W-:Y:S01]  /*c3b0*/  ISETP.LT.OR P4, PT, R35.reuse, 0x1, !P2 ;  /* 0x000000012300780c */ /* 0x040fe20005781670 */
[----:B------:R-:W-:Y:S01]  /*c3c0*/  FMUL R226, R226, UR20 ;  /* 0x00000014e2e27c20 */ /* 0x000fe20008400000 */
[C---:B------:R-:W-:Y:S02]  /*c3d0*/  ISETP.LT.OR P5, PT, R35.reuse, 0x2, !P2 ;  /* 0x000000022300780c */ /* 0x040fe400057a1670 */
[----:B------:R-:W-:Y:S02]  /*c3e0*/  ISETP.LT.OR P6, PT, R35, 0x1, !P1 ;  /* 0x000000012300780c */ /* 0x000fe40004fc1670 */
[----:B------:R-:W-:-:S02]  /*c3f0*/  F2FP.SATFINITE.E4M3.F32.PACK_AB_MERGE_C R29, RZ, R228, RZ ;  /* 0x000000e4ff1d723e */ /* 0x000fc400048070ff */
[----:B------:R-:W-:Y:S02]  /*c400*/  F2FP.SATFINITE.E4M3.F32.PACK_AB_MERGE_C R227, RZ, R227, RZ ;  /* 0x000000e3ffe3723e */ /* 0x000fe400048070ff */
[----:B------:R-:W-:Y:S01]  /*c410*/  F2FP.SATFINITE.E4M3.F32.PACK_AB_MERGE_C R31, RZ, R226, RZ ;  /* 0x000000e2ff1f723e */ /* 0x000fe200048070ff */
[----:B------:R-:W-:Y:S01]  /*c420*/  FMUL R225, R225, UR20 ;  /* 0x00000014e1e17c20 */ /* 0x000fe20008400000 */
[----:B------:R-:W-:Y:S01]  /*c430*/  FMUL R224, R224, UR20 ;  /* 0x00000014e0e07c20 */ /* 0x000fe20008400000 */
[----:B------:R0:W-:Y:S01]  /*c440*/  @!P4 STG.E.U8 desc[UR18][R24.64], R29 ;  /* 0x0000001d1800c986 */ /* 0x0001e2000c101112 */
[----:B------:R-:W-:-:S03]  /*c450*/  ISETP.LT.OR P4, PT, R35, 0x2, !P1 ;  /* 0x000000022300780c */ /* 0x000fc60004f81670 */
[----:B------:R-:W-:Y:S01]  /*c460*/  @!P5 STG.E.U8 desc[UR18][R24.64+0x1], R227 ;  /* 0x000001e31800d986 */ /* 0x000fe2000c101112 */
[----:B------:R-:W-:-:S03]  /*c470*/  ISETP.LT.OR P5, PT, R35, 0x9, !P2 ;  /* 0x000000092300780c */ /* 0x000fc600057a1670 */
[----:B------:R1:W-:Y:S01]  /*c480*/  @!P6 STG.E.U8 desc[UR18][R26.64], R31 ;  /* 0x0000001f1a00e986 */ /* 0x0003e2000c101112 */
[----:B------:R-:W-:Y:S01]  /*c490*/  ISETP.LT.OR P6, PT, R35, 0xa, !P2 ;  /* 0x0000000a2300780c */ /* 0x000fe200057c1670 */
[----:B------:R-:W-:Y:S01]  /*c4a0*/  FMUL R223, R223, UR20 ;  /* 0x00000014dfdf7c20 */ /* 0x000fe20008400000 */
[----:B------:R-:W-:Y:S01]  /*c4b0*/  F2FP.SATFINITE.E4M3.F32.PACK_AB_MERGE_C R225, RZ, R225, RZ ;  /* 0x000000e1ffe1723e */ /* 0x000fe200048070ff */
[----:B------:R-:W-:Y:S01]  /*c4c0*/  FMUL R221, R221, UR20 ;  /* 0x00000014dddd7c20 */ /* 0x000fe20008400000 */
[----:B------:R-:W-:Y:S01]  /*c4d0*/  F2FP.SATFINITE.E4M3.F32.PACK_AB_MERGE_C R33, RZ, R224, RZ ;  /* 0x000000e0ff21723e */ /* 0x000fe200048070ff */
[----:B------:R-:W-:Y:S01]  /*c4e0*/  FMUL R222, R222, UR20 ;  /* 0x00000014dede7c20 */ /* 0x000fe20008400000 */
[----:B------:R-:W-:Y:S01]  /*c4f0*/  F2FP.SATFINITE.E4M3.F32.PACK_AB_MERGE_C R223, RZ, R223, RZ ;  /* 0x000000dfffdf723e */ /* 0x000fe200048070ff */
[----:B------:R-:W-:Y:S04]  /*c500*/  @!P4 STG.E.U8 desc[UR18][R26.64+0x1], R225 ;  /* 0x000001e11a00c986 */ /* 0x000fe8000c101112 */
[----:B------:R2:W-:Y:S01]  /*c510*/  @!P5 STG.E.U8 desc[UR18][R24.64+0x8], R33 ;  /* 0x000008211800d986 */ /* 0x0005e2000c101112 */
[----:B------:R-:W-:-:S02]  /*c520*/  ISETP.LT.OR P5, PT, R35, 0xa, !P1 ;  /* 0x0000000a2300780c */ /* 0x000fc40004fa1670 */
[C---:B------:R-:W-:Y:S01]  /*c530*/  ISETP.LT.OR P4, PT, R35.reuse, 0x9, !P1 ;  /* 0x000000092300780c */ /* 0x040fe20004f81670 */
[----:B------:R-:W-:Y:S01]  /*c540*/  @!P6 STG.E.U8 desc[UR18][R24.64+0x9], R223 ;  /* 0x000009df1800e986 */ /* 0x000fe2000c101112 */
[----:B------:R-:W-:Y:S01]  /*c550*/  ISETP.LT.OR P6, PT, R35, 0x11, !P2 ;  /* 0x000000112300780c */ /* 0x000fe200057c1670 */
[----:B------:R-:W-:Y:S01]  /*c560*/  FMUL R220, R220, UR20 ;  /* 0x00000014dcdc7c20 */ /* 0x000fe20008400000 */
[----:B------:R-:W-:Y:S01]  /*c570*/  F2FP.SATFINITE.E4M3.F32.PACK_AB_MERGE_C R221, RZ, R221, RZ ;  /* 0x000000ddffdd723e */ /* 0x000fe200048070ff */
[----:B------:R-:W-:Y:S01]  /*c580*/  FMUL R219, R219, UR20 ;  /* 0x00000014dbdb7c20 */ /* 0x000fe20008400000 */
[----:B0-----:R-:W-:Y:S01]  /*c590*/  F2FP.SATFINITE.E4M3.F32.PACK_AB_MERGE_C R29, RZ, R222, RZ ;  /* 0x000000deff1d723e */ /* 0x001fe200048070ff */
[----:B------:R-:W-:Y:S01]  /*c5a0*/  FMUL R218, R218, UR20 ;  /* 0x00000014dada7c20 */ /* 0x000fe20008400000 */
[----:B-1----:R-:W-:Y:S01]  /*c5b0*/  F2FP.SATFINITE.E4M3.F32.PACK_AB_MERGE_C R31, RZ, R220, RZ ;  /* 0x000000dcff1f723e */ /* 0x002fe200048070ff */
[----:B------:R-:W-:Y:S01]  /*c5c0*/  FMUL R217, R217, UR20 ;  /* 0x00000014d9d97c20 */ /* 0x000fe20008400000 */
[----:B------:R-:W-:Y:S01]  /*c5d0*/  FMUL R215, R215, UR20 ;  /* 0x00000014d7d77c20 */ /* 0x000fe20008400000 */
[----:B------:R-:W-:Y:S01]  /*c5e0*/  @!P5 STG.E.U8 desc[UR18][R26.64+0x9], R221 ;  /* 0x000009dd1a00d986 */ /* 0x000fe2000c101112 */
[----:B------:R-:W-:-:S03]  /*c5f0*/  ISETP.LT.OR P5, PT, R35, 0x12, !P2 ;  /* 0x000000122300780c */ /* 0x000fc600057a1670 */
[----:B------:R0:W-:Y:S01]  /*c600*/  @!P4 STG.E.U8 desc[UR18][R26.64+0x8], R29 ;  /* 0x0000081d1a00c986 */ /* 0x0001e2000c101112 */
[----:B------:R-:W-:-:S03]  /*c610*/  ISETP.LT.OR P4, PT, R35, 0x11, !P1 ;  /* 0x000000112300780c */ /* 0x000fc60004f81670 */
[----:B------:R1:W-:Y:S01]  /*c620*/  @!P6 STG.E.U8 desc[UR18][R24.64+0x10], R31 ;  /* 0x0000101f1800e986 */ /* 0x0003e2000c101112 */
[C---:B------:R-:W-:Y:S02]  /*c630*/  ISETP.LT.OR P6, PT, R35.reuse, 0x12, !P1 ;  /* 0x000000122300780c */ /* 0x040fe40004fc1670 */
[----:B------:R-:W-:Y:S01]  /*c640*/  F2FP.SATFINITE.E4M3.F32.PACK_AB_MERGE_C R219, RZ, R219, RZ ;  /* 0x000000dbffdb723e */ /* 0x000fe200048070ff */
[----:B------:R-:W-:Y:S01]  /*c650*/  FMUL R216, R216, UR20 ;  /* 0x00000014d8d87c20 */ /* 0x000fe20008400000 */
[----:B--2---:R-:W-:Y:S01]  /*c660*/  F2FP.SATFINITE.E4M3.F32.PACK_AB_MERGE_C R33, RZ, R218, RZ ;  /* 0x000000daff21723e */ /* 0x004fe200048070ff */
[----:B------:R-:W-:Y:S01]  /*c670*/  FMUL R214, R214, UR20 ;  /* 0x00000014d6d67c20 */ /* 0x000fe20008400000 */
[----:B------:R-:W-:Y:S01]  /*c680*/  F2FP.SATFINITE.E4M3.F32.PACK_AB_MERGE_C R217, RZ, R217, RZ ;  /* 0x000000d9ffd9723e */ /* 0x000fe200048070ff */
[----:B------:R-:W-:Y:S01]  /*c690*/  @!P5 STG.E.U8 desc[UR18][R24.64+0x11], R219 ;  /* 0x000011db1800d986 */ /* 0x000fe2000c101112 */
[----:B------:R-:W-:-:S03]  /*c6a0*/  ISETP.LT.OR P5, PT, R35, 0x1a, !P2 ;  /* 0x0000001a2300780c */ /* 0x000fc600057a1670 */
[----:B------:R2:W-:Y:S01]  /*c6b0*/  @!P4 STG.E.U8 desc[UR18][R26.64+0x10], R33 ;  /* 0x000010211a00c986 */ /* 0x0005e2000c101112 */
[----:B------:R-:W-:-:S03]  /*c6c0*/  ISETP.LT.OR P4, PT, R35, 0x19, !P2 ;  /* 0x000000192300780c */ /* 0x000fc60005781670 */
[----:B------:R-:W-:Y:S01]  /*c6d0*/  @!P6 STG.E.U8 desc[UR18][R26.64+0x11], R217 ;  /* 0x000011d91a00e986 */ /* 0x000fe2000c101112 */
[----:B------:R-:W-:Y:S02]  /*c6e0*/  ISETP.LT.OR P6, PT, R35, 0x19, !P1 ;  /* 0x000000192300780c */ /* 0x000fe40004fc1670 */
[----:B------:R-:W-:Y:S01]  /*c6f0*/  F2FP.SATFINITE.E4M3.F32.PACK_AB_MERGE_C R215, RZ, R215, RZ ;  /* 0x000000d7ffd7723e */ /* 0x000fe200048070ff */
[----:B------:R-:W-:Y:S01]  /*c700*/  FMUL R213, R213, UR20 ;  /* 0x00000014d5d57c20 */ /* 0x000fe20008400000 */
[----:B0-----:R-:W-:Y:S01]  /*c710*/  F2FP.SATFINITE.E4M3.F32.PACK_AB_MERGE_C R29, RZ, R216, RZ ;  /* 0x000000d8ff1d723e */ /* 0x001fe200048070ff */
[----:B------:R-:W-:Y:S01]  /*c720*/  FMUL R212, R212, UR20 ;  /* 0x00000014d4d47c20 */ /* 0x000fe20008400000 */
[----:B-1----:R-:W-:Y:S01]  /*c730*/  F2FP.SATFINITE.E4M3.F32.PACK_AB_MERGE_C R31, RZ, R214, RZ ;  /* 0x000000d6ff1f723e */ /* 0x002fe200048070ff */
[----:B------:R-:W-:Y:S01]  /*c740*/  @!P5 STG.E.U8 desc[UR18][R24.64+0x19], R215 ;  /* 0x000019d71800d986 */ /* 0x000fe2000c101112 */
[----:B------:R-:W-:-:S03]  /*c750*/  ISETP.LT.OR P5, PT, R35, 0x1a, !P1 ;  /* 0x0000001a2300780c */ /* 0x000fc60004fa1670 */
[----:B------:R0:W-:Y:S01]  /*c760*/  @!P4 STG.E.U8 desc[UR18][R24.64+0x18], R29 ;  /* 0x0000181d1800c986 */ /* 0x0001e2000c101112 */
[----:B------:R-:W-:-:S03]  /*c770*/  ISETP.LT.OR P4, PT, R35, 0x21, !P2 ;  /* 0x000000212300780c */ /* 0x000fc60005781670 */
[----:B------:R1:W-:Y:S01]  /*c780*/  @!P6 STG.E.U8 desc[UR18][R26.64+0x18], R31 ;  /* 0x0000181f1a00e986 */ /* 0x0003e2000c101112 */
[----:B------:R-:W-:Y:S01]  /*c790*/  ISETP.LT.OR P6, PT, R35, 0x22, !P2 ;  /* 0x000000222300780c */ /* 0x000fe200057c1670 */
[----:B------:R-:W-:Y:S01]  /*c7a0*/  FMUL R211, R211, UR20 ;  /* 0x00000014d3d37c20 */ /* 0x000fe20008400000 */
        /* <DEDUP_REMOVED lines=51> */
[----:B------:R-:W2:Y:S01]  /*cae0*/  LDL.LU R226, [R1+0xc] ;  /* 0x00000c0001e27983 */ /* 0x000ea20000300800 */
[----:B------:R-:W-:-:S03]  /*caf0*/  F2FP.SATFINITE.E4M3.F32.PACK_AB_MERGE_C R199, RZ, R199, RZ ;  /* 0x000000c7ffc7723e */ /* 0x000fc600048070ff */
[----:B------:R-:W-:Y:S01]  /*cb00*/  @!P5 STG.E.U8 desc[UR18][R26.64+0x31], R201 ;  /* 0x000031c91a00d986 */ /* 0x000fe2000c101112 */
[----:B------:R-:W-:-:S03]  /*cb10*/  ISETP.LT.OR P5, PT, R35, 0x3a, !P1 ;  /* 0x0000003a2300780c */ /* 0x000fc60004fa1670 */
[----:B------:R3:W-:Y:S01]  /*cb20*/  @!P4 STG.E.U8 desc[UR18][R24.64+0x38], R33 ;  /* 0x000038211800c986 */ /* 0x0007e2000c101112 */
[----:B------:R-:W-:-:S03]  /*cb30*/  ISETP.LT.OR P4, PT, R35, 0x39, !P1 ;  /* 0x000000392300780c */ /* 0x000fc60004f81670 */
[----:B------:R-:W-:Y:S01]  /*cb40*/  @!P6 STG.E.U8 desc[UR18][R24.64+0x39], R199 ;  /* 0x000039c71800e986 */ /* 0x000fe2000c101112 */
[----:B------:R-:W-:Y:S01]  /*cb50*/  ISETP.LT.OR P6, PT, R35, 0x41, !P2 ;  /* 0x000000412300780c */ /* 0x000fe200057c1670 */
[----:B------:R-:W-:Y:S01]  /*cb60*/  FMUL R198, R198, UR20 ;  /* 0x00000014c6c67c20 */ /* 0x000fe20008400000 */
[----:B------:R-:W-:Y:S01]  /*cb70*/  FMUL R196, R196, UR20 ;  /* 0x00000014c4c47c20 */ /* 0x000fe20008400000 */
[----:B------:R-:W4:Y:S01]  /*cb80*/  LDL.LU R227, [R1+0x8] ;  /* 0x0000080001e37983 */ /* 0x000f220000300800 */
[----:B------:R-:W-:-:S03]  /*cb90*/  F2FP.SATFINITE.E4M3.F32.PACK_AB_MERGE_C R197, RZ, R197, RZ ;  /* 0x000000c5ffc5723e */ /* 0x000fc600048070ff */
[----:B------:R-:W2:Y:S01]  /*cba0*/  LDL.LU R224, [R1+0x4] ;  /* 0x0000040001e07983 */ /* 0x000ea20000300800 */
[----:B0-----:R-:W-:-:S03]  /*cbb0*/  F2FP.SATFINITE.E4M3.F32.PACK_AB_MERGE_C R29, RZ, R198, RZ ;  /* 0x000000c6ff1d723e */ /* 0x001fc600048070ff */
[----:B------:R-:W4:Y:S01]  /*cbc0*/  LDL.LU R225, [R1] ;  /* 0x0000000001e17983 */ /* 0x000f220000300800 */
[----:B-1----:R-:W-:-:S03]  /*cbd0*/  F2FP.SATFINITE.E4M3.F32.PACK_AB_MERGE_C R31, RZ, R196, RZ ;  /* 0x000000c4ff1f723e */ /* 0x002fc600048070ff */
[----:B------:R-:W-:Y:S01]  /*cbe0*/  @!P5 STG.E.U8 desc[UR18][R26.64+0x39], R197 ;  /* 0x000039c51a00d986 */ /* 0x000fe2000c101112 */
[----:B------:R-:W-:Y:S01]  /*cbf0*/  ISETP.LT.OR P5, PT, R35, 0x42, !P2 ;  /* 0x000000422300780c */ /* 0x000fe200057a1670 */
[----:B------:R-:W-:Y:S02]  /*cc00*/  FMUL R195, R195, UR20 ;  /* 0x00000014c3c37c20 */ /* 0x000fe40008400000 */
[----:B------:R0:W-:Y:S01]  /*cc10*/  @!P4 STG.E.U8 desc[UR18][R26.64+0x38], R29 ;  /* 0x0000381d1a00c986 */ /* 0x0001e2000c101112 */
[----:B------:R-:W-:-:S03]  /*cc20*/  ISETP.LT.OR P4, PT, R35, 0x41, !P1 ;  /* 0x000000412300780c */ /* 0x000fc60004f81670 */
[----:B------:R1:W-:Y:S01]  /*cc30*/  @!P6 STG.E.U8 desc[UR18][R24.64+0x40], R31 ;  /* 0x0000401f1800e986 */ /* 0x0003e2000c101112 */
[----:B------:R-:W-:Y:S01]  /*cc40*/  ISETP.LT.OR P6, PT, R35, 0x42, !P1 ;  /* 0x000000422300780c */ /* 0x000fe20004fc1670 */
[----:B------:R-:W-:Y:S01]  /*cc50*/  FMUL R194, R194, UR20 ;  /* 0x00000014c2c27c20 */ /* 0x000fe20008400000 */
[----:B------:R-:W-:Y:S01]  /*cc60*/  FMUL R193, R193, UR20 ;  /* 0x00000014c1c17c20 */ /* 0x000fe20008400000 */
[----:B------:R-:W-:Y:S01]  /*cc70*/  F2FP.SATFINITE.E4M3.F32.PACK_AB_MERGE_C R195, RZ, R195, RZ ;  /* 0x000000c3ffc3723e */ /* 0x000fe200048070ff */
[----:B------:R-:W-:Y:S01]  /*cc80*/  FMUL R191, R191, UR20 ;  /* 0x00000014bfbf7c20 */ /* 0x000fe20008400000 */
[----:B------:R-:W-:Y:S01]  /*cc90*/  FMUL R192, R192, UR20 ;  /* 0x00000014c0c07c20 */ /* 0x000fe20008400000 */
[----:B---3--:R-:W-:Y:S01]  /*cca0*/  F2FP.SATFINITE.E4M3.F32.PACK_AB_MERGE_C R33, RZ, R194, RZ ;  /* 0x000000c2ff21723e */ /* 0x008fe200048070ff */
        /* <DEDUP_REMOVED lines=178> */
[----:B0-----:R-:W-:Y:S01]  /*d7d0*/  F2FP.SATFINITE.E4M3.F32.PACK_AB_MERGE_C R29, RZ, R22, RZ ;  /* 0x00000016ff1d723e */ /* 0x001fe200048070ff */
[----:B------:R-:W-:Y:S01]  /*d7e0*/  FMUL R18, R18, UR20 ;  /* 0x0000001412127c20 */ /* 0x000fe20008400000 */
[----:B-1----:R-:W-:Y:S01]  /*d7f0*/  F2FP.SATFINITE.E4M3.F32.PACK_AB_MERGE_C R31, RZ, R20, RZ ;  /* 0x00000014ff1f723e */ /* 0x002fe200048070ff */
[----:B------:R0:W-:Y:S01]  /*d800*/  @!P5 STG.E.U8 desc[UR18][R26.64+0x99], R21 ;  /* 0x000099151a00d986 */ /* 0x0001e2000c101112 */
[----:B------:R-:W-:-:S03]  /*d810*/  ISETP.LT.OR P5, PT, R35, 0xa2, !P2 ;  /* 0x000000a22300780c */ /* 0x000fc600057a1670 */
[----:B------:R-:W-:Y:S01]  /*d820*/  @!P4 STG.E.U8 desc[UR18][R26.64+0x98], R29 ;  /* 0x0000981d1a00c986 */ /* 0x000fe2000c101112 */
[----:B------:R-:W-:-:S03]  /*d830*/  ISETP.LT.OR P4, PT, R35, 0xa1, !P1 ;  /* 0x000000a12300780c */ /* 0x000fc60004f81670 */
[----:B------:R-:W-:Y:S01]  /*d840*/  @!P6 STG.E.U8 desc[UR18][R24.64+0xa0], R31 ;  /* 0x0000a01f1800e986 */ /* 0x000fe2000c101112 */
[----:B------:R-:W-:Y:S01]  /*d850*/  ISETP.LT.OR P6, PT, R35, 0xa2, !P1 ;  /* 0x000000a22300780c */ /* 0x000fe20004fc1670 */
[----:B------:R-:W-:Y:S01]  /*d860*/  FMUL R17, R17, UR20 ;  /* 0x0000001411117c20 */ /* 0x000fe20008400000 */
[----:B------:R-:W-:Y:S01]  /*d870*/  F2FP.SATFINITE.E4M3.F32.PACK_AB_MERGE_C R19, RZ, R19, RZ ;  /* 0x00000013ff13723e */ /* 0x000fe200048070ff */
[----:B------:R-:W-:Y:S01]  /*d880*/  FMUL R15, R15, UR20 ;  /* 0x000000140f0f7c20 */ /* 0x000fe20008400000 */
[----:B---3--:R-:W-:Y:S01]  /*d890*/  F2FP.SATFINITE.E4M3.F32.PACK_AB_MERGE_C R23, RZ, R18, RZ ;  /* 0x00000012ff17723e */ /* 0x008fe200048070ff */
[----:B------:R-:W-:Y:S01]  /*d8a0*/  FMUL R16, R16, UR20 ;  /* 0x0000001410107c20 */ /* 0x000fe20008400000 */
[----:B------:R-:W-:Y:S01]  /*d8b0*/  F2FP.SATFINITE.E4M3.F32.PACK_AB_MERGE_C R17, RZ, R17, RZ ;  /* 0x00000011ff11723e */ /* 0x000fe200048070ff */
        /* <DEDUP_REMOVED lines=34> */
[----:B------:R-:W2:Y:S01]  /*dae0*/  LDL.LU R223, [R1+0x14] ;  /* 0x0000140001df7983 */ /* 0x000ea20000300800 */
[----:B-1----:R-:W-:-:S03]  /*daf0*/  F2FP.SATFINITE.E4M3.F32.PACK_AB_MERGE_C R13, RZ, R8, RZ ;  /* 0x00000008ff0d723e */ /* 0x002fc600048070ff */
        /* <DEDUP_REMOVED lines=8> */
[----:B------:R-:W2:Y:S01]  /*db80*/  LDL.LU R222, [R1+0x10] ;  /* 0x0000100001de7983 */ /* 0x000ea20000300800 */
[----:B------:R-:W-:Y:S01]  /*db90*/  FMUL R6, R6, UR20 ;  /* 0x0000001406067c20 */ /* 0x000fe20008400000 */
[----:B-----5:R-:W-:Y:S01]  /*dba0*/  FMUL R2, R2, UR20 ;  /* 0x0000001402027c20 */ /* 0x020fe20008400000 */
[----:B------:R-:W-:Y:S01]  /*dbb0*/  F2FP.SATFINITE.E4M3.F32.PACK_AB_MERGE_C R5, RZ, R5, RZ ;  /* 0x00000005ff05723e */ /* 0x000fe200048070ff */
[----:B------:R1:W-:Y:S01]  /*dbc0*/  @!P5 STG.E.U8 desc[UR18][R24.64+0xb9], R7 ;  /* 0x0000b9071800d986 */ /* 0x0003e2000c101112 */
[----:B------:R-:W-:Y:S01]  /*dbd0*/  FMUL R3, R3, UR20 ;  /* 0x0000001403037c20 */ /* 0x000fe20008400000 */
[----:B---3--:R-:W-:Y:S01]  /*dbe0*/  F2FP.SATFINITE.E4M3.F32.PACK_AB_MERGE_C R11, RZ, R6, RZ ;  /* 0x00000006ff0b723e */ /* 0x008fe200048070ff */
[----:B------:R-:W-:Y:S01]  /*dbf0*/  FMUL R0, R0, UR20 ;  /* 0x0000001400007c20 */ /* 0x000fe20008400000 */
[----:B------:R-:W3:Y:S01]  /*dc00*/  LDL.LU R221, [R1+0x18] ;  /* 0x0000180001dd7983 */ /* 0x000ee20000300800 */
[----:B------:R-:W-:Y:S01]  /*dc10*/  ISETP.LT.OR P5, PT, R35, 0xc2, !P2 ;  /* 0x000000c22300780c */ /* 0x000fe200057a1670 */
[----:B------:R-:W-:Y:S01]  /*dc20*/  FMUL R4, R4, UR20 ;  /* 0x0000001404047c20 */ /* 0x000fe20008400000 */
[----:B0-----:R-:W-:Y:S01]  /*dc30*/  F2FP.SATFINITE.E4M3.F32.PACK_AB_MERGE_C R13, RZ, R3, RZ ;  /* 0x00000003ff0d723e */ /* 0x001fe200048070ff */
[----:B------:R0:W-:Y:S01]  /*dc40*/  @!P6 STG.E.U8 desc[UR18][R26.64+0xb9], R5 ;  /* 0x0000b9051a00e986 */ /* 0x0001e2000c101112 */
[----:B-1----:R-:W-:Y:S01]  /*dc50*/  F2FP.SATFINITE.E4M3.F32.PACK_AB_MERGE_C R7, RZ, R2, RZ ;  /* 0x00000002ff07723e */ /* 0x002fe200048070ff */
[----:B----4-:R-:W-:-:S02]  /*dc60*/  FMUL R2, R225, UR20 ;  /* 0x00000014e1027c20 */ /* 0x010fc40008400000 */
[----:B------:R1:W-:Y:S01]  /*dc70*/  @!P4 STG.E.U8 desc[UR18][R26.64+0xb8], R11 ;  /* 0x0000b80b1a00c986 */ /* 0x0003e2000c101112 */
[----:B--2---:R-:W-:Y:S01]  /*dc80*/  FMUL R3, R224, UR20 ;  /* 0x00000014e0037c20 */ /* 0x004fe20008400000 */
[----:B------:R-:W-:Y:S02]  /*dc90*/  ISETP.LT.OR P4, PT, R35, 0xc1, !P2 ;  /* 0x000000c12300780c */ /* 0x000fe40005781670 */
[----:B------:R-:W2:Y:S01]  /*dca0*/  LDL.LU R225, [R1+0x1c] ;  /* 0x00001c0001e17983 */ /* 0x000ea20000300800 */
[----:B------:R-:W-:Y:S02]  /*dcb0*/  F2FP.SATFINITE.E4M3.F32.PACK_AB_MERGE_C R9, RZ, R4, RZ ;  /* 0x00000004ff09723e */ /* 0x000fe400048070ff */
[----:B0-----:R-:W-:Y:S01]  /*dcc0*/  F2FP.SATFINITE.E4M3.F32.PACK_AB_MERGE_C R5, RZ, R0, RZ ;  /* 0x00000000ff05723e */ /* 0x001fe200048070ff */
[----:B------:R-:W4:Y:S01]  /*dcd0*/  LDL.LU R224, [R1+0x20] ;  /* 0x0000200001e07983 */ /* 0x000f220000300800 */
[----:B------:R-:W-:Y:S01]  /*dce0*/  FMUL R0, R227, UR20 ;  /* 0x00000014e3007c20 */ /* 0x000fe20008400000 */
[----:B------:R-:W-:-:S02]  /*dcf0*/  ISETP.LT.OR P6, PT, R35, 0xc1, !P1 ;  /* 0x000000c12300780c */ /* 0x000fc40004fc1670 */
[----:B-1----:R-:W-:Y:S01]  /*dd00*/  F2FP.SATFINITE.E4M3.F32.PACK_AB_MERGE_C R11, RZ, R2, RZ ;  /* 0x00000002ff0b723e */ /* 0x002fe200048070ff */
[----:B------:R-:W4:Y:S01]  /*dd10*/  LDL.LU R227, [R1+0x24] ;  /* 0x0000240001e37983 */ /* 0x000f220000300800 */
[----:B------:R-:W-:-:S03]  /*dd20*/  FMUL R2, R226, UR20 ;  /* 0x00000014e2027c20 */ /* 0x000fc60008400000 */
[----:B------:R-:W4:Y:S04]  /*dd30*/  LDL.LU R226, [R1+0x28] ;  /* 0x0000280001e27983 */ /* 0x000f280000300800 */
[----:B------:R-:W-:Y:S01]  /*dd40*/  @!P5 STG.E.U8 desc[UR18][R24.64+0xc1], R13 ;  /* 0x0000c10d1800d986 */ /* 0x000fe2000c101112 */
[----:B------:R-:W-:-:S03]  /*dd50*/  ISETP.LT.OR P5, PT, R35, 0xc2, !P1 ;  /* 0x000000c22300780c */ /* 0x000fc60004fa1670 */
[----:B------:R0:W-:Y:S01]  /*dd60*/  @!P4 STG.E.U8 desc[UR18][R24.64+0xc0], R9 ;  /* 0x0000c0091800c986 */ /* 0x0001e2000c101112 */
[----:B------:R-:W-:-:S03]  /*dd70*/  ISETP.LT.OR P4, PT, R35, 0xc9, !P2 ;  /* 0x000000c92300780c */ /* 0x000fc60005781670 */
[----:B------:R1:W-:Y:S01]  /*dd80*/  @!P6 STG.E.U8 desc[UR18][R26.64+0xc0], R7 ;  /* 0x0000c0071a00e986 */ /* 0x0003e2000c101112 */
[----:B------:R-:W-:-:S03]  /*dd90*/  ISETP.LT.OR P6, PT, R35, 0xca, !P2 ;  /* 0x000000ca2300780c */ /* 0x000fc600057c1670 */
[----:B------:R-:W4:Y:S04]  /*dda0*/  LDL.LU R220, [R1+0x2c] ;  /* 0x00002c0001dc7983 */ /* 0x000f280000300800 */
[----:B------:R3:W-:Y:S01]  /*ddb0*/  @!P5 STG.E.U8 desc[UR18][R26.64+0xc1], R5 ;  /* 0x0000c1051a00d986 */ /* 0x0007e2000c101112 */
[----:B0-----:R-:W-:-:S03]  /*ddc0*/  F2FP.SATFINITE.E4M3.F32.PACK_AB_MERGE_C R9, RZ, R3, RZ ;  /* 0x00000003ff09723e */ /* 0x001fc600048070ff */
[----:B------:R-:W-:Y:S01]  /*ddd0*/  @!P4 STG.E.U8 desc[UR18][R24.64+0xc8], R11 ;  /* 0x0000c80b1800c986 */ /* 0x000fe2000c101112 */
[----:B------:R-:W-:Y:S02]  /*dde0*/  ISETP.LT.OR P4, PT, R35, 0xc9, !P1 ;  /* 0x000000c92300780c */ /* 0x000fe40004f81670 */
[----:B-1----:R-:W-:Y:S02]  /*ddf0*/  F2FP.SATFINITE.E4M3.F32.PACK_AB_MERGE_C R7, RZ, R0, RZ ;  /* 0x00000000ff07723e */ /* 0x002fe400048070ff */
[----:B------:R-:W-:Y:S01]  /*de00*/  F2FP.SATFINITE.E4M3.F32.PACK_AB_MERGE_C R13, RZ, R2, RZ ;  /* 0x00000002ff0d723e */ /* 0x000fe200048070ff */
[----:B------:R0:W-:Y:S08]  /*de10*/  @!P6 STG.E.U8 desc[UR18][R24.64+0xc9], R9 ;  /* 0x0000c9091800e986 */ /* 0x0001f0000c101112 */
[----:B------:R1:W-:Y:S01]  /*de20*/  @!P4 STG.E.U8 desc[UR18][R26.64+0xc8], R7 ;  /* 0x0000c8071a00c986 */ /* 0x0003e2000c101112 */
[----:B------:R-:W-:Y:S01]  /*de30*/  FMUL R0, R223, UR20 ;  /* 0x00000014df007c20 */ /* 0x000fe20008400000 */
[----:B------:R-:W-:-:S02]  /*de40*/  FMUL R3, R222, UR20 ;  /* 0x00000014de037c20 */ /* 0x000fc40008400000 */
[----:B------:R-:W4:Y:S03]  /*de50*/  LDL.LU R222, [R1+0x30] ;  /* 0x0000300001de7983 */ /* 0x000f260000300800 */
[----:B---3--:R-:W-:Y:S01]  /*de60*/  F2FP.SATFINITE.E4M3.F32.PACK_AB_MERGE_C R5, RZ, R3, RZ ;  /* 0x00000003ff05723e */ /* 0x008fe200048070ff */
[----:B------:R-:W3:Y:S01]  /*de70*/  LDL.LU R223, [R1+0x34] ;  /* 0x0000340001df7983 */ /* 0x000ee20000300800 */
[----:B------:R-:W-:Y:S01]  /*de80*/  FMUL R2, R221, UR20 ;  /* 0x00000014dd027c20 */ /* 0x000fe20008400000 */
[----:B0-----:R-:W-:-:S04]  /*de90*/  F2FP.SATFINITE.E4M3.F32.PACK_AB_MERGE_C R9, RZ, R0, RZ ;  /* 0x00000000ff09723e */ /* 0x001fc800048070ff */
[----:B------:R-:W-:Y:S01]  /*dea0*/  F2FP.SATFINITE.E4M3.F32.PACK_AB_MERGE_C R11, RZ, R2, RZ ;  /* 0x00000002ff0b723e */ /* 0x000fe200048070ff */
[----:B--2---:R-:W-:Y:S02]  /*deb0*/  FMUL R3, R225, UR20 ;  /* 0x00000014e1037c20 */ /* 0x004fe40008400000 */
[----:B------:R-:W2:Y:S01]  /*dec0*/  LDL.LU R225, [R1+0x38] ;  /* 0x0000380001e17983 */ /* 0x000ea20000300800 */
[----:B----4-:R-:W-:Y:S02]  /*ded0*/  FMUL R0, R224, UR20 ;  /* 0x00000014e0007c20 */ /* 0x010fe40008400000 */
[----:B-1----:R-:W-:Y:S01]  /*dee0*/  F2FP.SATFINITE.E4M3.F32.PACK_AB_MERGE_C R7, RZ, R3, RZ ;  /* 0x00000003ff07723e */ /* 0x002fe200048070ff */
[----:B------:R-:W4:Y:S01]  /*def0*/  LDL.LU R224, [R1+0x3c] ;  /* 0x00003c0001e07983 */ /* 0x000f220000300800 */
[----:B------:R-:W-:-:S03]  /*df00*/  FMUL R2, R227, UR20 ;  /* 0x00000014e3027c20 */ /* 0x000fc60008400000 */
[----:B------:R-:W4:Y:S01]  /*df10*/  LDL.LU R227, [R1+0x40] ;  /* 0x0000400001e37983 */ /* 0x000f220000300800 */
[----:B------:R-:W-:-:S03]  /*df20*/  FMUL R3, R226, UR20 ;  /* 0x00000014e2037c20 */ /* 0x000fc60008400000 */
[----:B------:R-:W4:Y:S01]  /*df30*/  LDL.LU R226, [R1+0x44] ;  /* 0x0000440001e27983 */ /* 0x000f220000300800 */
[C---:B------:R-:W-:Y:S02]  /*df40*/  ISETP.LT.OR P5, PT, R35.reuse, 0xca, !P1 ;  /* 0x000000ca2300780c */ /* 0x040fe40004fa1670 */
[C---:B------:R-:W-:Y:S01]  /*df50*/  ISETP.LT.OR P6, PT, R35.reuse, 0xd1, !P2 ;  /* 0x000000d12300780c */ /* 0x040fe200057c1670 */
[----:B------:R-:W4:Y:S01]  /*df60*/  LDL.LU R219, [R1+0x48] ;  /* 0x0000480001db7983 */ /* 0x000f220000300800 */
[----:B------:R-:W-:-:S03]  /*df70*/  ISETP.LT.OR P4, PT, R35, 0xd1, !P1 ;  /* 0x000000d12300780c */ /* 0x000fc60004f81670 */
[----:B------:R-:W4:Y:S04]  /*df80*/  LDL.LU R218, [R1+0x4c] ;  /* 0x00004c0001da7983 */ /* 0x000f280000300800 */
[----:B------:R-:W4:Y:S04]  /*df90*/  LDL.LU R221, [R1+0x50] ;  /* 0x0000500001dd7983 */ /* 0x000f280000300800 */
[----:B------:R0:W-:Y:S01]  /*dfa0*/  @!P5 STG.E.U8 desc[UR18][R26.64+0xc9], R13 ;  /* 0x0000c90d1a00d986 */ /* 0x0001e2000c101112 */
[----:B------:R-:W-:-:S03]  /*dfb0*/  ISETP.LT.OR P5, PT, R35, 0xd2, !P2 ;  /* 0x000000d22300780c */ /* 0x000fc600057a1670 */
[----:B------:R1:W-:Y:S01]  /*dfc0*/  @!P6 STG.E.U8 desc[UR18][R24.64+0xd0], R5 ;  /* 0x0000d0051800e986 */ /* 0x0003e2000c101112 */
[----:B------:R-:W-:Y:S02]  /*dfd0*/  ISETP.LT.OR P6, PT, R35, 0xd2, !P1 ;  /* 0x000000d22300780c */ /* 0x000fe40004fc1670 */
[----:B0-----:R-:W-:-:S07]  /*dfe0*/  F2FP.SATFINITE.E4M3.F32.PACK_AB_MERGE_C R13, RZ, R2, RZ ;  /* 0x00000002ff0d723e */ /* 0x001fce00048070ff */
[----:B------:R0:W-:Y:S01]  /*dff0*/  @!P5 STG.E.U8 desc[UR18][R24.64+0xd1], R9 ;  /* 0x0000d1091800d986 */ /* 0x0001e2000c101112 */
[C---:B------:R-:W-:Y:S02]  /*e000*/  ISETP.LT.OR P5, PT, R35.reuse, 0xda, !P2 ;  /* 0x000000da2300780c */ /* 0x040fe400057a1670 */
[----:B-1----:R-:W-:Y:S01]  /*e010*/  F2FP.SATFINITE.E4M3.F32.PACK_AB_MERGE_C R5, RZ, R0, RZ ;  /* 0x00000000ff05723e */ /* 0x002fe200048070ff */
[----:B------:R-:W-:Y:S01]  /*e020*/  @!P4 STG.E.U8 desc[UR18][R26.64+0xd0], R11 ;  /* 0x0000d00b1a00c986 */ /* 0x000fe2000c101112 */
[C---:B------:R-:W-:Y:S01]  /*e030*/  ISETP.LT.OR P4, PT, R35.reuse, 0xd9, !P2 ;  /* 0x000000d92300780c */ /* 0x040fe20005781670 */
[----:B------:R-:W-:Y:S02]  /*e040*/  FMUL R0, R220, UR20 ;  /* 0x00000014dc007c20 */ /* 0x000fe40008400000 */
[----:B------:R1:W-:Y:S01]  /*e050*/  @!P6 STG.E.U8 desc[UR18][R26.64+0xd1], R7 ;  /* 0x0000d1071a00e986 */ /* 0x0003e2000c101112 */
[----:B------:R-:W-:-:S03]  /*e060*/  ISETP.LT.OR P6, PT, R35, 0xd9, !P1 ;  /* 0x000000d92300780c */ /* 0x000fc60004fc1670 */
[----:B------:R-:W4:Y:S01]  /*e070*/  LDL.LU R220, [R1+0x54] ;  /* 0x0000540001dc7983 */ /* 0x000f220000300800 */
[----:B0-----:R-:W-:-:S03]  /*e080*/  F2FP.SATFINITE.E4M3.F32.PACK_AB_MERGE_C R9, RZ, R3, RZ ;  /* 0x00000003ff09723e */ /* 0x001fc600048070ff */
[----:B------:R-:W-:Y:S01]  /*e090*/  @!P5 STG.E.U8 desc[UR18][R24.64+0xd9], R13 ;  /* 0x0000d90d1800d986 */ /* 0x000fe2000c101112 */
[----:B-1----:R-:W-:-:S03]  /*e0a0*/  F2FP.SATFINITE.E4M3.F32.PACK_AB_MERGE_C R7, RZ, R0, RZ ;  /* 0x00000000ff07723e */ /* 0x002fc600048070ff */
[----:B------:R0:W-:Y:S04]  /*e0b0*/  @!P4 STG.E.U8 desc[UR18][R24.64+0xd8], R5 ;  /* 0x0000d8051800c986 */ /* 0x0001e8000c101112 */
[----:B------:R1:W-:Y:S01]  /*e0c0*/  @!P6 STG.E.U8 desc[UR18][R26.64+0xd8], R9 ;  /* 0x0000d8091a00e986 */ /* 0x0003e2000c101112 */
[----:B------:R-:W-:-:S03]  /*e0d0*/  FMUL R2, R222, UR20 ;  /* 0x00000014de027c20 */ /* 0x000fc60008400000 */
[----:B------:R-:W4:Y:S01]  /*e0e0*/  LDL.LU R222, [R1+0x58] ;  /* 0x0000580001de7983 */ /* 0x000f220000300800 */
[----:B---3--:R-:W-:Y:S01]  /*e0f0*/  FMUL R3, R223, UR20 ;  /* 0x00000014df037c20 */ /* 0x008fe20008400000 */
[----:B------:R-:W-:Y:S02]  /*e100*/  F2FP.SATFINITE.E4M3.F32.PACK_AB_MERGE_C R11, RZ, R2, RZ ;  /* 0x00000002ff0b723e */ /* 0x000fe400048070ff */
[----:B------:R-:W3:Y:S02]  /*e110*/  LDL.LU R223, [R1+0x5c] ;  /* 0x00005c0001df7983 */ /* 0x000ee40000300800 */
[----:B0-----:R-:W-:Y:S01]  /*e120*/  F2FP.SATFINITE.E4M3.F32.PACK_AB_MERGE_C R5, RZ, R3, RZ ;  /* 0x00000003ff05723e */ /* 0x001fe200048070ff */
[----:B--2---:R-:W-:Y:S02]  /*e130*/  FMUL R0, R225, UR20 ;  /* 0x00000014e1007c20 */ /* 0x004fe40008400000 */
[----:B------:R-:W2:Y:S01]  /*e140*/  LDL.LU R225, [R1+0x60] ;  /* 0x0000600001e17983 */ /* 0x000ea20000300800 */
[----:B----4-:R-:W-:-:S02]  /*e150*/  FMUL R2, R224, UR20 ;  /* 0x00000014e0027c20 */ /* 0x010fc40008400000 */
[----:B-1----:R-:W-:Y:S01]  /*e160*/  F2FP.SATFINITE.E4M3.F32.PACK_AB_MERGE_C R9, RZ, R0, RZ ;  /* 0x00000000ff09723e */ /* 0x002fe200048070ff */
[----:B------:R-:W4:Y:S01]  /*e170*/  LDL.LU R224, [R1+0x64] ;  /* 0x0000640001e07983 */ /* 0x000f220000300800 */
[----:B------:R-:W-:-:S03]  /*e180*/  FMUL R3, R227, UR20 ;  /* 0x00000014e3037c20 */ /* 0x000fc60008400000 */
[----:B------:R-:W4:Y:S01]  /*e190*/  LDL.LU R227, [R1+0x68] ;  /* 0x0000680001e37983 */ /* 0x000f220000300800 */
[----:B------:R-:W-:-:S03]  /*e1a0*/  FMUL R0, R226, UR20 ;  /* 0x00000014e2007c20 */ /* 0x000fc60008400000 */
[----:B------:R-:W4:Y:S01]  /*e1b0*/  LDL.LU R226, [R1+0x6c] ;  /* 0x00006c0001e27983 */ /* 0x000f220000300800 */
[C---:B------:R-:W-:Y:S02]  /*e1c0*/  ISETP.LT.OR P5, PT, R35.reuse, 0xda, !P1 ;  /* 0x000000da2300780c */ /* 0x040fe40004fa1670 */
[C---:B------:R-:W-:Y:S02]  /*e1d0*/  ISETP.LT.OR P4, PT, R35.reuse, 0xe1, !P2 ;  /* 0x000000e12300780c */ /* 0x040fe40005781670 */
[----:B------:R-:W-:-:S09]  /*e1e0*/  ISETP.LT.OR P6, PT, R35, 0xe2, !P2 ;  /* 0x000000e22300780c */ /* 0x000fd200057c1670 */
[----:B------:R0:W-:Y:S01]  /*e1f0*/  @!P5 STG.E.U8 desc[UR18][R26.64+0xd9], R7 ;  /* 0x0000d9071a00d986 */ /* 0x0001e2000c101112 */
[----:B------:R-:W-:-:S03]  /*e200*/  ISETP.LT.OR P5, PT, R35, 0xe2, !P1 ;  /* 0x000000e22300780c */ /* 0x000fc60004fa1670 */
[----:B------:R-:W-:Y:S01]  /*e210*/  @!P4 STG.E.U8 desc[UR18][R24.64+0xe0], R11 ;  /* 0x0000e00b1800c986 */ /* 0x000fe2000c101112 */
[----:B------:R-:W-:-:S03]  /*e220*/  ISETP.LT.OR P4, PT, R35, 0xe1, !P1 ;  /* 0x000000e12300780c */ /* 0x000fc60004f81670 */
[----:B------:R1:W-:Y:S01]  /*e230*/  @!P6 STG.E.U8 desc[UR18][R24.64+0xe1], R5 ;  /* 0x0000e1051800e986 */ /* 0x0003e2000c101112 */
[----:B------:R-:W-:Y:S02]  /*e240*/  ISETP.LT.OR P6, PT, R35, 0xe9, !P2 ;  /* 0x000000e92300780c */ /* 0x000fe400057c1670 */
[----:B------:R-:W-:Y:S02]  /*e250*/  F2FP.SATFINITE.E4M3.F32.PACK_AB_MERGE_C R13, RZ, R2, RZ ;  /* 0x00000002ff0d723e */ /* 0x000fe400048070ff */
[----:B0-----:R-:W-:-:S03]  /*e260*/  F2FP.SATFINITE.E4M3.F32.PACK_AB_MERGE_C R7, RZ, R3, RZ ;  /* 0x00000003ff07723e */ /* 0x001fc600048070ff */
[----:B------:R-:W-:Y:S01]  /*e270*/  @!P5 STG.E.U8 desc[UR18][R26.64+0xe1], R13 ;  /* 0x0000e10d1a00d986 */ /* 0x000fe2000c101112 */
[----:B------:R-:W-:-:S03]  /*e280*/  ISETP.LT.OR P5, PT, R35, 0xea, !P2 ;  /* 0x000000ea2300780c */ /* 0x000fc600057a1670 */
[----:B------:R0:W-:Y:S01]  /*e290*/  @!P4 STG.E.U8 desc[UR18][R26.64+0xe0], R9 ;  /* 0x0000e0091a00c986 */ /* 0x0001e2000c101112 */
[----:B------:R-:W-:-:S03]  /*e2a0*/  ISETP.LT.OR P4, PT, R35, 0xe9, !P1 ;  /* 0x000000e92300780c */ /* 0x000fc60004f81670 */
[----:B------:R0:W-:Y:S01]  /*e2b0*/  @!P6 STG.E.U8 desc[UR18][R24.64+0xe8], R7 ;  /* 0x0000e8071800e986 */ /* 0x0001e2000c101112 */
[----:B------:R-:W-:Y:S01]  /*e2c0*/  ISETP.LT.OR P6, PT, R35, 0xea, !P1 ;  /* 0x000000ea2300780c */ /* 0x000fe20004fc1670 */
[----:B------:R-:W-:Y:S01]  /*e2d0*/  FMUL R2, R219, UR20 ;  /* 0x00000014db027c20 */ /* 0x000fe20008400000 */
[----:B------:R-:W-:Y:S01]  /*e2e0*/  FMUL R3, R218, UR20 ;  /* 0x00000014da037c20 */ /* 0x000fe20008400000 */
[----:B-1----:R-:W-:-:S03]  /*e2f0*/  F2FP.SATFINITE.E4M3.F32.PACK_AB_MERGE_C R5, RZ, R0, RZ ;  /* 0x00000000ff05723e */ /* 0x002fc600048070ff */
[----:B------:R-:W-:Y:S02]  /*e300*/  F2FP.SATFINITE.E4M3.F32.PACK_AB_MERGE_C R11, RZ, R2, RZ ;  /* 0x00000002ff0b723e */ /* 0x000fe400048070ff */
[----:B0-----:R-:W-:Y:S01]  /*e310*/  F2FP.SATFINITE.E4M3.F32.PACK_AB_MERGE_C R9, RZ, R3, RZ ;  /* 0x00000003ff09723e */ /* 0x001fe200048070ff */
[----:B------:R-:W-:Y:S01]  /*e320*/  @!P5 STG.E.U8 desc[UR18][R24.64+0xe9], R5 ;  /* 0x0000e9051800d986 */ /* 0x000fe2000c101112 */
[----:B------:R-:W-:-:S03]  /*e330*/  ISETP.LT.OR P5, PT, R35, 0xf2, !P2 ;  /* 0x000000f22300780c */ /* 0x000fc600057a1670 */
[----:B------:R-:W-:Y:S01]  /*e340*/  @!P4 STG.E.U8 desc[UR18][R26.64+0xe8], R11 ;  /* 0x0000e80b1a00c986 */ /* 0x000fe2000c101112 */
[----:B------:R-:W-:-:S03]  /*e350*/  ISETP.LT.OR P4, PT, R35, 0xf1, !P2 ;  /* 0x000000f12300780c */ /* 0x000fc60005781670 */
[----:B------:R-:W-:Y:S01]  /*e360*/  @!P6 STG.E.U8 desc[UR18][R26.64+0xe9], R9 ;  /* 0x0000e9091a00e986 */ /* 0x000fe2000c101112 */
[----:B------:R-:W-:Y:S01]  /*e370*/  ISETP.LT.OR P6, PT, R35, 0xf1, !P1 ;  /* 0x000000f12300780c */ /* 0x000fe20004fc1670 */
[----:B------:R-:W-:Y:S01]  /*e380*/  FMUL R0, R221, UR20 ;  /* 0x00000014dd007c20 */ /* 0x000fe20008400000 */
[----:B------:R-:W-:-:S04]  /*e390*/  FMUL R2, R220, UR20 ;  /* 0x00000014dc027c20 */ /* 0x000fc80008400000 */
[----:B------:R-:W-:Y:S02]  /*e3a0*/  F2FP.SATFINITE.E4M3.F32.PACK_AB_MERGE_C R7, RZ, R0, RZ ;  /* 0x00000000ff07723e */ /* 0x000fe400048070ff */
[----:B------:R-:W-:-:S03]  /*e3b0*/  F2FP.SATFINITE.E4M3.F32.PACK_AB_MERGE_C R13, RZ, R2, RZ ;  /* 0x00000002ff0d723e */ /* 0x000fc600048070ff */
[----:B------:R0:W-:Y:S01]  /*e3c0*/  @!P4 STG.E.U8 desc[UR18][R24.64+0xf0], R7 ;  /* 0x0000f0071800c986 */ /* 0x0001e2000c101112 */
[----:B------:R-:W-:-:S03]  /*e3d0*/  ISETP.LT.OR P4, PT, R35, 0xf2, !P1 ;  /* 0x000000f22300780c */ /* 0x000fc60004f81670 */
[----:B------:R1:W-:Y:S01]  /*e3e0*/  @!P5 STG.E.U8 desc[UR18][R24.64+0xf1], R13 ;  /* 0x0000f10d1800d986 */ /* 0x0003e2000c101112 */
[C---:B------:R-:W-:Y:S02]  /*e3f0*/  ISETP.LT.OR P5, PT, R35.reuse, 0xf9, !P2 ;  /* 0x000000f92300780c */ /* 0x040fe400057a1670 */
[----:B------:R-:W-:Y:S01]  /*e400*/  ISETP.LT.OR P2, PT, R35, 0xfa, !P2 ;  /* 0x000000fa2300780c */ /* 0x000fe20005741670 */
[----:B------:R-:W-:-:S05]  /*e410*/  FMUL R3, R222, UR20 ;  /* 0x00000014de037c20 */ /* 0x000fca0008400000 */
[----:B------:R-:W-:Y:S01]  /*e420*/  F2FP.SATFINITE.E4M3.F32.PACK_AB_MERGE_C R15, RZ, R3, RZ ;  /* 0x00000003ff0f723e */ /* 0x000fe200048070ff */
[----:B---3--:R-:W-:-:S04]  /*e430*/  FMUL R0, R223, UR20 ;  /* 0x00000014df007c20 */ /* 0x008fc80008400000 */
[----:B------:R1:W-:Y:S01]  /*e440*/  @!P6 STG.E.U8 desc[UR18][R26.64+0xf0], R15 ;  /* 0x0000f00f1a00e986 */ /* 0x0003e2000c101112 */
[C---:B------:R-:W-:Y:S02]  /*e450*/  ISETP.LT.OR P6, PT, R35.reuse, 0xf9, !P1 ;  /* 0x000000f92300780c */ /* 0x040fe40004fc1670 */
[----:B------:R-:W-:Y:S02]  /*e460*/  ISETP.LT.OR P1, PT, R35, 0xfa, !P1 ;  /* 0x000000fa2300780c */ /* 0x000fe40004f21670 */
[----:B0-----:R-:W-:Y:S01]  /*e470*/  F2FP.SATFINITE.E4M3.F32.PACK_AB_MERGE_C R7, RZ, R0, RZ ;  /* 0x00000000ff07723e */ /* 0x001fe200048070ff */
[----:B--2---:R-:W-:Y:S01]  /*e480*/  FMUL R2, R225, UR20 ;  /* 0x00000014e1027c20 */ /* 0x004fe20008400000 */
[----:B----4-:R-:W-:-:S04]  /*e490*/  FMUL R3, R224, UR20 ;  /* 0x00000014e0037c20 */ /* 0x010fc80008400000 */
[----:B------:R-:W-:Y:S01]  /*e4a0*/  F2FP.SATFINITE.E4M3.F32.PACK_AB_MERGE_C R9, RZ, R2, RZ ;  /* 0x00000002ff09723e */ /* 0x000fe200048070ff */
[----:B------:R-:W-:Y:S01]  /*e4b0*/  FMUL R4, R227, UR20 ;  /* 0x00000014e3047c20 */ /* 0x000fe20008400000 */
[----:B------:R-:W-:Y:S01]  /*e4c0*/  FMUL R5, R226, UR20 ;  /* 0x00000014e2057c20 */ /* 0x000fe20008400000 */
[----:B------:R-:W-:-:S03]  /*e4d0*/  F2FP.SATFINITE.E4M3.F32.PACK_AB_MERGE_C R3, RZ, R3, RZ ;  /* 0x00000003ff03723e */ /* 0x000fc600048070ff */
[----:B------:R-:W-:Y:S02]  /*e4e0*/  F2FP.SATFINITE.E4M3.F32.PACK_AB_MERGE_C R11, RZ, R4, RZ ;  /* 0x00000004ff0b723e */ /* 0x000fe400048070ff */
[----:B------:R-:W-:Y:S01]  /*e4f0*/  F2FP.SATFINITE.E4M3.F32.PACK_AB_MERGE_C R5, RZ, R5, RZ ;  /* 0x00000005ff05723e */ /* 0x000fe200048070ff */
[----:B------:R1:W-:Y:S04]  /*e500*/  @!P4 STG.E.U8 desc[UR18][R26.64+0xf1], R7 ;  /* 0x0000f1071a00c986 */ /* 0x0003e8000c101112 */
[----:B------:R1:W-:Y:S04]  /*e510*/  @!P5 STG.E.U8 desc[UR18][R24.64+0xf8], R9 ;  /* 0x0000f8091800d986 */ /* 0x0003e8000c101112 */
[----:B------:R1:W-:Y:S04]  /*e520*/  @!P2 STG.E.U8 desc[UR18][R24.64+0xf9], R3 ;  /* 0x0000f9031800a986 */ /* 0x0003e8000c101112 */
[----:B------:R1:W-:Y:S04]  /*e530*/  @!P6 STG.E.U8 desc[UR18][R26.64+0xf8], R11 ;  /* 0x0000f80b1a00e986 */ /* 0x0003e8000c101112 */
[----:B------:R1:W-:Y:S02]  /*e540*/  @!P1 STG.E.U8 desc[UR18][R26.64+0xf9], R5 ;  /* 0x0000f9051a009986 */ /* 0x0003e4000c101112 */
.L_x_295:
[----:B------:R-:W-:Y:S05]  /*e550*/  BSYNC B0 ;  /* 0x0000000000007941 */ /* 0x000fea0003800000 */
.L_x_37:
[----:B01---5:R-:W2:Y:S04]  /*e560*/  LDL.LU R3, [R1+0x74] ;  /* 0x0000740001037983 */ /* 0x023ea80000300800 */
[----:B------:R-:W2:Y:S01]  /*e570*/  LDL.LU R2, [R1+0x78] ;  /* 0x0000780001027983 */ /* 0x000ea20000300800 */
[----:B------:R-:W-:Y:S01]  /*e580*/  ULDC UR6, c[0x0][0xc] ;  /* 0x0000030000067ab9 */ /* 0x000fe20000000800 */
[----:B------:R-:W-:Y:S01]  /*e590*/  ULDC UR7, c[0x0][0x10] ;  /* 0x0000040000077ab9 */ /* 0x000fe20000000800 */
[----:B------:R-:W2:Y:S01]  /*e5a0*/  LDC R5, c[0x0][0x14] ;  /* 0x00000500ff057b82 */ /* 0x000ea20000000800 */
[----:B------:R-:W-:Y:S01]  /*e5b0*/  UIMAD.WIDE.U32 UR6, UR6, UR7, URZ ;  /* 0x00000007060672a5 */ /* 0x000fe2000f8e003f */
[----:B------:R-:W-:Y:S01]  /*e5c0*/  PRMT R0, RZ, 0x7610, R0 ;  /* 0x00007610ff007816 */ /* 0x000fe20000000000 */
[----:B------:R-:W-:-:S04]  /*e5d0*/  UMOV UR22, 0xffffffff ;  /* 0xffffffff00167882 */ /* 0x000fc80000000000 */
[----:B--2---:R-:W-:-:S04]  /*e5e0*/  IMAD.WIDE.U32 R2, R5, UR6, R2 ;  /* 0x0000000605027c25 */ /* 0x004fc8000f8e0002 */
[----:B------:R-:W-:Y:S01]  /*e5f0*/  IMAD R5, R5, UR7, RZ ;  /* 0x0000000705057c24 */ /* 0x000fe2000f8e02ff */
[----:B------:R-:W-:Y:S01]  /*e600*/  ULDC.64 UR6, c[0x0][0x650] ;  /* 0x0001940000067ab9 */ /* 0x000fe20000000a00 */
[----:B------:R-:W-:Y:S01]  /*e610*/  IMAD.MOV.U32 R19, RZ, RZ, R2 ;  /* 0x000000ffff137224 */ /* 0x000fe200078e0002 */
[----:B------:R-:W-:Y:S01]  /*e620*/  ISETP.GE.U32.AND P1, PT, R2, UR6, PT ;  /* 0x0000000602007c0c */ /* 0x000fe2000bf26070 */
[----:B------:R-:W-:Y:S02]  /*e630*/  IMAD.IADD R22, R3, 0x1, R5 ;  /* 0x0000000103167824 */ /* 0x000fe400078e0205 */
[----:B------:R-:W-:-:S03]  /*e640*/  IMAD.MOV.U32 R2, RZ, RZ, -0x1 ;  /* 0xffffffffff027424 */ /* 0x000fc600078e00ff */
[----:B------:R0:W-:Y:S01]  /*e650*/  STL [R1+0x74], R22 ;  /* 0x0000741601007387 */ /* 0x0001e20000100800 */
[----:B------:R-:W-:-:S03]  /*e660*/  ISETP.GE.U32.AND.EX P1, PT, R22, UR7, PT, P1 ;  /* 0x0000000716007c0c */ /* 0x000fc6000bf26110 */
[----:B------:R0:W-:Y:S04]  /*e670*/  STL [R1+0x78], R19 ;  /* 0x0000781301007387 */ /* 0x0001e80000100800 */
[----:B------:R0:W-:Y:S06]  /*e680*/  STL [R1+0x7c], R2 ;  /* 0x00007c0201007387 */ /* 0x0001ec0000100800 */
[----:B------:R-:W-:Y:S05]  /*e690*/  @P1 BRA `(.L_x_296) ;  /* 0x00000004006c1947 */ /* 0x000fea0003800000 */
[----:B------:R-:W1:Y:S01]  /*e6a0*/  S2R R14, SR_CTAID.X ;  /* 0x00000000000e7919 */ /* 0x000e620000002500 */
[----:B------:R-:W2:Y:S01]  /*e6b0*/  LDC.64 R8, c[0x0][0x628] ;  /* 0x00018a00ff087b82 */ /* 0x000ea20000000a00 */
[----:B------:R-:W-:Y:S01]  /*e6c0*/  ULDC UR6, c[0x0][0x150] ;  /* 0x0000540000067ab9 */ /* 0x000fe20000000800 */
[----:B------:R-:W-:Y:S01]  /*e6d0*/  IMAD.MOV.U32 R6, RZ, RZ, R19 ;  /* 0x000000ffff067224 */ /* 0x000fe200078e0013 */
[----:B------:R-:W0:Y:S01]  /*e6e0*/  S2R R16, SR_CTAID.Y ;  /* 0x0000000000107919 */ /* 0x000e220000002600 */
[----:B------:R-:W-:-:S04]  /*e6f0*/  IMAD.MOV.U32 R7, RZ, RZ, R22 ;  /* 0x000000ffff077224 */ /* 0x000fc800078e0016 */
[----:B------:R-:W0:Y:S08]  /*e700*/  LDC R17, c[0x0][0x144] ;  /* 0x00005100ff117b82 */ /* 0x000e300000000800 */
[----:B------:R-:W0:Y:S08]  /*e710*/  LDC R10, c[0x0][0x630] ;  /* 0x00018c00ff0a7b82 */ /* 0x000e300000000800 */
[----:B------:R-:W0:Y:S01]  /*e720*/  LDC.64 R12, c[0x0][0x620] ;  /* 0x00018800ff0c7b82 */ /* 0x000e220000000a00 */
[----:B--2---:R-:W-:-:S04]  /*e730*/  ISETP.NE.U32.AND P1, PT, R8, RZ, PT ;  /* 0x000000ff0800720c */ /* 0x004fc80003f25070 */
[----:B------:R-:W-:Y:S02]  /*e740*/  ISETP.NE.AND.EX P1, PT, R9, RZ, PT, P1 ;  /* 0x000000ff0900720c */ /* 0x000fe40003f25310 */
[----:B-1----:R-:W-:-:S05]  /*e750*/  I2FP.F32.U32 R0, R14 ;  /* 0x0000000e00007245 */ /* 0x002fca0000201000 */
[----:B------:R-:W-:-:S04]  /*e760*/  FMUL R0, R0, UR6 ;  /* 0x0000000600007c20 */ /* 0x000fc80008400000 */
[----:B------:R1:W2:Y:S02]  /*e770*/  F2I.U32.TRUNC.NTZ R15, R0 ;  /* 0x00000000000f7305 */ /* 0x0002a4000020f000 */
[----:B------:R-:W-:Y:S05]  /*e780*/  @!P1 BRA `(.L_x_297) ;  /* 0x0000000000289947 */ /* 0x000fea0003800000 */
[----:B-1----:R-:W1:Y:S02]  /*e790*/  LDC R0, c[0x0][0x634] ;  /* 0x00018d00ff007b82 */ /* 0x002e640000000800 */
[----:B-1----:R-:W-:-:S05]  /*e7a0*/  IADD3 R7, P1, R19, R0, RZ ;  /* 0x0000000013077210 */ /* 0x002fca0007f3e0ff */
[----:B------:R-:W-:-:S04]  /*e7b0*/  IMAD.X R11, RZ, RZ, R22, P1 ;  /* 0x000000ffff0b7224 */ /* 0x000fc800008e0616 */
[----:B0-----:R-:W-:-:S04]  /*e7c0*/  IMAD.WIDE.U32 R2, R11, R8, RZ ;  /* 0x000000080b027225 */ /* 0x001fc800078e00ff */
[----:B------:R-:W-:-:S04]  /*e7d0*/  IMAD.WIDE.U32 R4, P1, R7, R9, R2 ;  /* 0x0000000907047225 */ /* 0x000fc80007820002 */
[----:B------:R-:W-:-:S04]  /*e7e0*/  IMAD.WIDE.U32 R2, R7, R8, RZ ;  /* 0x0000000807027225 */ /* 0x000fc800078e00ff */
[----:B------:R-:W-:Y:S01]  /*e7f0*/  IMAD.X R7, RZ, RZ, RZ, P1 ;  /* 0x000000ffff077224 */ /* 0x000fe200008e06ff */
[----:B------:R-:W-:Y:S01]  /*e800*/  IADD3 RZ, P1, R3, R4, RZ ;  /* 0x0000000403ff7210 */ /* 0x000fe20007f3e0ff */
[----:B------:R-:W-:-:S04]  /*e810*/  IMAD.MOV.U32 R6, RZ, RZ, R5 ;  /* 0x000000ffff067224 */ /* 0x000fc800078e0005 */
[----:B------:R-:W-:-:S08]  /*e820*/  IMAD.WIDE.U32.X R6, R11, R9, R6, P1 ;  /* 0x000000090b067225 */ /* 0x000fd000008e0406 */
.L_x_297:
[-CC-:B0---4-:R-:W-:Y:S01]  /*e830*/  SHF.R.U64 R24, R6, R10.reuse, R7.reuse ;  /* 0x0000000a06187219 */ /* 0x191fe20000001207 */
[----:B------:R-:W0:Y:S01]  /*e840*/  LDC.64 R20, c[0x0][0x640] ;  /* 0x00019000ff147b82 */ /* 0x000e220000000a00 */
[----:B-1----:R-:W-:Y:S01]  /*e850*/  SHF.R.U32.HI R0, RZ, R10, R7 ;  /* 0x0000000aff007219 */ /* 0x002fe20000011607 */
[----:B------:R-:W-:Y:S01]  /*e860*/  IMAD.MOV.U32 R2, RZ, RZ, R19 ;  /* 0x000000ffff027224 */ /* 0x000fe200078e0013 */
[----:B------:R-:W-:Y:S01]  /*e870*/  IADD3 R5, P1, RZ, -R24, RZ ;  /* 0x80000018ff057210 */ /* 0x000fe20007f3e0ff */
[----:B--2---:R-:W-:Y:S01]  /*e880*/  IMAD.MOV R15, RZ, RZ, -R15 ;  /* 0x000000ffff0f7224 */ /* 0x004fe200078e0a0f */
[----:B------:R-:W-:Y:S01]  /*e890*/  ULDC UR6, c[0x0][0x154] ;  /* 0x0000550000067ab9 */ /* 0x000fe20000000800 */
[----:B------:R-:W-:Y:S02]  /*e8a0*/  IMAD.MOV.U32 R7, RZ, RZ, 0x1 ;  /* 0x00000001ff077424 */ /* 0x000fe400078e00ff */
[----:B------:R-:W1:Y:S01]  /*e8b0*/  LDC R4, c[0x0][0x618] ;  /* 0x00018600ff047b82 */ /* 0x000e620000000800 */
[----:B------:R-:W-:-:S02]  /*e8c0*/  IMAD.X R3, RZ, RZ, ~R0, P1 ;  /* 0x000000ffff037224 */ /* 0x000fc400008e0e00 */
[----:B------:R-:W-:Y:S02]  /*e8d0*/  IMAD R15, R17, R15, R14 ;  /* 0x0000000f110f7224 */ /* 0x000fe400078e020e */
[-C--:B------:R-:W-:Y:S02]  /*e8e0*/  IMAD R0, R3, R12.reuse, RZ ;  /* 0x0000000c03007224 */ /* 0x080fe400078e02ff */
[----:B------:R-:W-:Y:S01]  /*e8f0*/  IMAD.MOV.U32 R3, RZ, RZ, R22 ;  /* 0x000000ffff037224 */ /* 0x000fe200078e0016 */
[----:B------:R-:W2:Y:S01]  /*e900*/  LDC R6, c[0x0][0x608] ;  /* 0x00018200ff067b82 */ /* 0x000ea20000000800 */
[----:B------:R-:W-:-:S04]  /*e910*/  IMAD.WIDE.U32 R2, R5, R12, R2 ;  /* 0x0000000c05027225 */ /* 0x000fc800078e0002 */
[----:B------:R-:W-:-:S03]  /*e920*/  IMAD R5, R5, R13, R0 ;  /* 0x0000000d05057224 */ /* 0x000fc600078e0200 */
[----:B------:R-:W4:Y:S01]  /*e930*/  LDC R18, c[0x0][0x658] ;  /* 0x00019600ff127b82 */ /* 0x000f220000000800 */
[----:B------:R-:W-:Y:S01]  /*e940*/  I2FP.F32.U32 R0, R16 ;  /* 0x0000001000007245 */ /* 0x000fe20000201000 */
[----:B------:R-:W-:Y:S01]  /*e950*/  IMAD.IADD R3, R3, 0x1, R5 ;  /* 0x0000000103037824 */ /* 0x000fe200078e0205 */
[----:B0-----:R-:W-:Y:S01]  /*e960*/  ISETP.NE.U32.AND P1, PT, R20, RZ, PT ;  /* 0x000000ff1400720c */ /* 0x001fe20003f25070 */
[----:B------:R-:W-:Y:S02]  /*e970*/  IMAD.MOV.U32 R5, RZ, RZ, -0x1 ;  /* 0xffffffffff057424 */ /* 0x000fe400078e00ff */
[----:B------:R-:W-:Y:S02]  /*e980*/  FMUL R0, R0, UR6 ;  /* 0x0000000600007c20 */ /* 0x000fe40008400000 */
[----:B------:R-:W0:Y:S01]  /*e990*/  LDC R13, c[0x0][0x148] ;  /* 0x00005200ff0d7b82 */ /* 0x000e220000000800 */
[----:B-1----:R-:W-:Y:S01]  /*e9a0*/  SHF.R.U64 R10, R2, R4, R3 ;  /* 0x00000004020a7219 */ /* 0x002fe20000001203 */
[----:B------:R1:W0:Y:S01]  /*e9b0*/  F2I.U32.TRUNC.NTZ R12, R0 ;  /* 0x00000000000c7305 */ /* 0x000222000020f000 */
[----:B------:R-:W-:-:S02]  /*e9c0*/  ISETP.NE.AND.EX P1, PT, R21, RZ, PT, P1 ;  /* 0x000000ff1500720c */ /* 0x000fc40003f25310 */
[----:B------:R-:W-:-:S03]  /*e9d0*/  SHF.R.U32.HI R3, RZ, R4, R3 ;  /* 0x00000004ff037219 */ /* 0x000fc60000011603 */
[----:B------:R-:W0:Y:S01]  /*e9e0*/  LDC R14, c[0x0][0x600] ;  /* 0x00018000ff0e7b82 */ /* 0x000e220000000800 */
[-CC-:B--2---:R-:W-:Y:S02]  /*e9f0*/  SHF.R.U64 R8, R10, R6.reuse, R3.reuse ;  /* 0x000000060a087219 */ /* 0x184fe40000001203 */
[----:B------:R-:W-:-:S05]  /*ea00*/  SHF.R.U32.HI R3, RZ, R6, R3 ;  /* 0x00000006ff037219 */ /* 0x000fca0000011603 */
[----:B------:R-:W2:Y:S01]  /*ea10*/  LDC R19, c[0x0][0x648] ;  /* 0x00019200ff137b82 */ /* 0x000ea20000000800 */
[-CC-:B----4-:R-:W-:Y:S02]  /*ea20*/  SHF.R.U64 R11, R8, R18.reuse, R3.reuse ;  /* 0x00000012080b7219 */ /* 0x190fe40000001203 */
[-C--:B------:R-:W-:Y:S02]  /*ea30*/  SHF.L.U32 R5, R5, R18.reuse, RZ ;  /* 0x0000001205057219 */ /* 0x080fe400000006ff */
[-C--:B------:R-:W-:Y:S01]  /*ea40*/  SHF.R.U32.HI R3, RZ, R18.reuse, R3 ;  /* 0x00000012ff037219 */ /* 0x080fe20000011603 */
[----:B------:R-:W-:Y:S01]  /*ea50*/  IMAD.MOV.U32 R2, RZ, RZ, R11 ;  /* 0x000000ffff027224 */ /* 0x000fe200078e000b */
[----:B------:R-:W-:Y:S01]  /*ea60*/  SHF.L.U32 R34, R7, R18, RZ ;  /* 0x0000001207227219 */ /* 0x000fe200000006ff */
[----:B------:R-:W4:Y:S01]  /*ea70*/  LDC R22, c[0x0][0x638] ;  /* 0x00018e00ff167b82 */ /* 0x000f220000000800 */
[----:B------:R-:W-:-:S07]  /*ea80*/  LOP3.LUT R17, RZ, R5, RZ, 0x33, !PT ;  /* 0x00000005ff117212 */ /* 0x000fce00078e33ff */
[----:B------:R-:W0:Y:S01]  /*ea90*/  LDC R23, c[0x0][0x610] ;  /* 0x00018400ff177b82 */ /* 0x000e220000000800 */
[----:B-1----:R-:W-:Y:S05]  /*eaa0*/  @!P1 BRA `(.L_x_298) ;  /* 0x0000000000289947 */ /* 0x002fea0003800000 */
[----:B------:R-:W1:Y:S02]  /*eab0*/  LDC R0, c[0x0][0x64c] ;  /* 0x00019300ff007b82 */ /* 0x000e640000000800 */
[----:B-1----:R-:W-:-:S05]  /*eac0*/  IADD3 R7, P1, R11, R0, RZ ;  /* 0x000000000b077210 */ /* 0x002fca0007f3e0ff */
        /* <DEDUP_REMOVED lines=8> */
.L_x_298:
[----:B--2---:R-:W-:Y:S01]  /*eb50*/  SHF.R.U64 R0, R2, R19, R3 ;  /* 0x0000001302007219 */ /* 0x004fe20000001203 */
[----:B0-----:R-:W-:Y:S01]  /*eb60*/  VIADD R3, R14, 0xffffffff ;  /* 0xffffffff0e037836 */ /* 0x001fe20000000000 */
[----:B------:R-:W-:Y:S01]  /*eb70*/  LOP3.LUT R5, R8, R17, RZ, 0xc0, !PT ;  /* 0x0000001108057212 */ /* 0x000fe200078ec0ff */
[----:B------:R-:W-:Y:S01]  /*eb80*/  IMAD.MOV R12, RZ, RZ, -R12 ;  /* 0x000000ffff0c7224 */ /* 0x000fe200078e0a0c */
[----:B------:R-:W-:Y:S01]  /*eb90*/  R2UR UR22, R24 ;  /* 0x00000000181672ca */ /* 0x000fe200000e0000 */
[----:B------:R-:W-:Y:S01]  /*eba0*/  IMAD.MOV R2, RZ, RZ, -R0 ;  /* 0x000000ffff027224 */ /* 0x000fe200078e0a00 */
[----:B------:R-:W-:Y:S01]  /*ebb0*/  LOP3.LUT R3, R10, R3, RZ, 0xc0, !PT ;  /* 0x000000030a037212 */ /* 0x000fe200078ec0ff */
[----:B------:R-:W-:Y:S02]  /*ebc0*/  IMAD R34, R34, R0, R5 ;  /* 0x0000000022227224 */ /* 0x000fe400078e0205 */
[----:B------:R-:W-:Y:S02]  /*ebd0*/  @P3 IMAD R15, R13, R12, R16 ;  /* 0x0000000c0d0f3224 */ /* 0x000fe400078e0210 */
[----:B----4-:R-:W-:-:S02]  /*ebe0*/  IMAD R0, R2, R22, R11 ;  /* 0x0000001602007224 */ /* 0x010fc400078e020b */
[----:B------:R-:W-:Y:S02]  /*ebf0*/  IMAD R34, R34, R23, R15 ;  /* 0x0000001722227224 */ /* 0x000fe400078e020f */
[----:B------:R-:W-:Y:S02]  /*ec00*/  IMAD R3, R0, R14, R3 ;  /* 0x0000000e00037224 */ /* 0x000fe400078e0203 */
[----:B------:R-:W-:-:S03]  /*ec10*/  IMAD.MOV.U32 R0, RZ, RZ, 0x1 ;  /* 0x00000001ff007424 */ /* 0x000fc600078e00ff */
[----:B------:R-:W-:Y:S02]  /*ec20*/  SEL R2, R3, R34, !P3 ;  /* 0x0000002203027207 */ /* 0x000fe40005800000 */
[----:B------:R-:W-:-:S03]  /*ec30*/  SEL R34, R34, R3, !P3 ;  /* 0x0000000322227207 */ /* 0x000fc60005800000 */
[----:B------:R1:W-:Y:S04]  /*ec40*/  STL [R1+0x7c], R2 ;  /* 0x00007c0201007387 */ /* 0x0003e80000100800 */
.L_x_296:
[----:B------:R2:W-:Y:S01]  /*ec50*/  STL [R1+0x80], R34 ;  /* 0x0000802201007387 */ /* 0x0005e20000100800 */
[----:B------:R-:W-:-:S13]  /*ec60*/  LOP3.LUT P1, RZ, R0, 0xff, RZ, 0xc0, !PT ;  /* 0x000000ff00ff7812 */ /* 0x000fda000782c0ff */
[----:B--2---:R-:W-:Y:S05]  /*ec70*/  @P1 BRA `(.L_x_299) ;  /* 0xffffff2400801947 */ /* 0x004fea000383ffff */
[----:B------:R-:W-:Y:S05]  /*ec80*/  EXIT ;  /* 0x000000000000794d */ /* 0x000fea0003800000 */
.L_x_7:
[----:B------:R-:W2:Y:S01]  /*ec90*/  LDL R22, [R1+0x78] ;  /* 0x0000780001167983 */ /* 0x000ea20000100800 */
[----:B0-----:R-:W-:-:S03]  /*eca0*/  ULDC.64 UR4, c[0x0][0x650] ;  /* 0x0001940000047ab9 */ /* 0x001fc60000000a00 */
[----:B-1----:R-:W3:Y:S01]  /*ecb0*/  LDL R23, [R1+0x74] ;  /* 0x0000740001177983 */ /* 0x002ee20000100800 */
[----:B------:R-:W-:Y:S01]  /*ecc0*/  PRMT R4, RZ, 0x7610, R4 ;  /* 0x00007610ff047816 */ /* 0x000fe20000000004 */
[----:B------:R-:W-:Y:S02]  /*ecd0*/  IMAD.MOV.U32 R5, RZ, RZ, -0x1 ;  /* 0xffffffffff057424 */ /* 0x000fe400078e00ff */
[----:B------:R-:W-:Y:S02]  /*ece0*/  IMAD.MOV.U32 R7, RZ, RZ, -0x1 ;  /* 0xffffffffff077424 */ /* 0x000fe400078e00ff */
[----:B------:R-:W-:Y:S01]  /*ecf0*/  IMAD.MOV.U32 R6, RZ, RZ, -0x1 ;  /* 0xffffffffff067424 */ /* 0x000fe200078e00ff */
[----:B--2---:R-:W-:-:S04]  /*ed00*/  ISETP.GE.U32.AND P0, PT, R22, UR4, PT ;  /* 0x0000000416007c0c */ /* 0x004fc8000bf06070 */
[----:B---3--:R-:W-:-:S13]  /*ed10*/  ISETP.GE.U32.AND.EX P0, PT, R23, UR5, PT, P0 ;  /* 0x0000000517007c0c */ /* 0x008fda000bf06100 */
[----:B------:R-:W-:Y:S05]  /*ed20*/  @P0 BRA `(.L_x_300) ;  /* 0x00000004002c0947 */ /* 0x000fea0003800000 */
[----:B------:R-:W0:Y:S01]  /*ed30*/  LDC.64 R14, c[0x0][0x628] ;  /* 0x00018a00ff0e7b82 */ /* 0x000e220000000a00 */
[----:B------:R-:W-:Y:S02]  /*ed40*/  IMAD.MOV.U32 R8, RZ, RZ, R22 ;  /* 0x000000ffff087224 */ /* 0x000fe400078e0016 */
[----:B------:R-:W-:-:S05]  /*ed50*/  IMAD.MOV.U32 R9, RZ, RZ, R23 ;  /* 0x000000ffff097224 */ /* 0x000fca00078e0017 */
[----:B------:R-:W1:Y:S08]  /*ed60*/  LDC R10, c[0x0][0x630] ;  /* 0x00018c00ff0a7b82 */ /* 0x000e700000000800 */
[----:B------:R-:W2:Y:S01]  /*ed70*/  LDC.64 R16, c[0x0][0x620] ;  /* 0x00018800ff107b82 */ /* 0x000ea20000000a00 */
[----:B0-----:R-:W-:-:S04]  /*ed80*/  ISETP.NE.U32.AND P0, PT, R14, RZ, PT ;  /* 0x000000ff0e00720c */ /* 0x001fc80003f05070 */
[----:B------:R-:W-:-:S13]  /*ed90*/  ISETP.NE.AND.EX P0, PT, R15, RZ, PT, P0 ;  /* 0x000000ff0f00720c */ /* 0x000fda0003f05300 */
[----:B-12---:R-:W-:Y:S05]  /*eda0*/  @!P0 BRA `(.L_x_301) ;  /* 0x0000000000288947 */ /* 0x006fea0003800000 */
        /* <DEDUP_REMOVED lines=10> */
.L_x_301:
[----:B------:R-:W0:Y:S01]  /*ee50*/  LDC.64 R20, c[0x0][0x640] ;  /* 0x00019000ff147b82 */ /* 0x000e220000000a00 */
[-CC-:B------:R-:W-:Y:S02]  /*ee60*/  SHF.R.U64 R14, R8, R10.reuse, R9.reuse ;  /* 0x0000000a080e7219 */ /* 0x180fe40000001209 */
[----:B------:R-:W-:Y:S02]  /*ee70*/  SHF.R.U32.HI R4, RZ, R10, R9 ;  /* 0x0000000aff047219 */ /* 0x000fe40000011609 */
[----:B------:R-:W-:-:S03]  /*ee80*/  IADD3 R7, P0, RZ, -R14, RZ ;  /* 0x8000000eff077210 */ /* 0x000fc60007f1e0ff */
[----:B------:R-:W1:Y:S02]  /*ee90*/  LDC R8, c[0x0][0x618] ;  /* 0x00018600ff087b82 */ /* 0x000e640000000800 */
[----:B------:R-:W-:Y:S02]  /*eea0*/  IMAD.X R5, RZ, RZ, ~R4, P0 ;  /* 0x000000ffff057224 */ /* 0x000fe400000e0e04 */
[----:B------:R-:W-:Y:S02]  /*eeb0*/  IMAD.MOV.U32 R4, RZ, RZ, R22 ;  /* 0x000000ffff047224 */ /* 0x000fe400078e0016 */
[-C--:B------:R-:W-:Y:S02]  /*eec0*/  IMAD R6, R5, R16.reuse, RZ ;  /* 0x0000001005067224 */ /* 0x080fe400078e02ff */
[----:B------:R-:W2:Y:S01]  /*eed0*/  LDC R18, c[0x0][0x608] ;  /* 0x00018200ff127b82 */ /* 0x000ea20000000800 */
[----:B------:R-:W-:Y:S02]  /*eee0*/  IMAD.MOV.U32 R5, RZ, RZ, R23 ;  /* 0x000000ffff057224 */ /* 0x000fe400078e0017 */
[----:B------:R-:W-:-:S05]  /*eef0*/  IMAD.WIDE.U32 R4, R7, R16, R4 ;  /* 0x0000001007047225 */ /* 0x000fca00078e0004 */
[----:B------:R-:W3:Y:S01]  /*ef00*/  LDC R19, c[0x0][0x658] ;  /* 0x00019600ff137b82 */ /* 0x000ee20000000800 */
[----:B------:R-:W-:Y:S01]  /*ef10*/  IMAD R7, R7, R17, R6 ;  /* 0x0000001107077224 */ /* 0x000fe200078e0206 */
[----:B0-----:R-:W-:Y:S01]  /*ef20*/  ISETP.NE.U32.AND P0, PT, R20, RZ, PT ;  /* 0x000000ff1400720c */ /* 0x001fe20003f05070 */
[----:B------:R-:W-:Y:S02]  /*ef30*/  IMAD.MOV.U32 R6, RZ, RZ, -0x1 ;  /* 0xffffffffff067424 */ /* 0x000fe400078e00ff */
[----:B------:R-:W-:Y:S01]  /*ef40*/  IMAD.IADD R5, R5, 0x1, R7 ;  /* 0x0000000105057824 */ /* 0x000fe200078e0207 */
[----:B------:R-:W-:Y:S02]  /*ef50*/  ISETP.NE.AND.EX P0, PT, R21, RZ, PT, P0 ;  /* 0x000000ff1500720c */ /* 0x000fe40003f05300 */
[----:B------:R-:W0:Y:S02]  /*ef60*/  LDC R17, c[0x0][0x600] ;  /* 0x00018000ff117b82 */ /* 0x000e240000000800 */
[----:B-1----:R-:W-:-:S02]  /*ef70*/  SHF.R.U64 R10, R4, R8, R5 ;  /* 0x00000008040a7219 */ /* 0x002fc40000001205 */
[----:B------:R-:W-:-:S04]  /*ef80*/  SHF.R.U32.HI R5, RZ, R8, R5 ;  /* 0x00000008ff057219 */ /* 0x000fc80000011605 */
[----:B------:R-:W1:Y:S01]  /*ef90*/  LDC R22, c[0x0][0x648] ;  /* 0x00019200ff167b82 */ /* 0x000e620000000800 */
[-CC-:B--2---:R-:W-:Y:S02]  /*efa0*/  SHF.R.U64 R15, R10, R18.reuse, R5.reuse ;  /* 0x000000120a0f7219 */ /* 0x184fe40000001205 */
[----:B------:R-:W-:Y:S01]  /*efb0*/  SHF.R.U32.HI R4, RZ, R18, R5 ;  /* 0x00000012ff047219 */ /* 0x000fe20000011605 */
[----:B------:R-:W-:-:S04]  /*efc0*/  IMAD.MOV.U32 R18, RZ, RZ, 0x1 ;  /* 0x00000001ff127424 */ /* 0x000fc800078e00ff */
[----:B------:R-:W2:Y:S01]  /*efd0*/  LDC R23, c[0x0][0x638] ;  /* 0x00018e00ff177b82 */ /* 0x000ea20000000800 */
[-CC-:B---3--:R-:W-:Y:S02]  /*efe0*/  SHF.R.U64 R16, R15, R19.reuse, R4.reuse ;  /* 0x000000130f107219 */ /* 0x188fe40000001204 */
[-C--:B------:R-:W-:Y:S02]  /*eff0*/  SHF.L.U32 R6, R6, R19.reuse, RZ ;  /* 0x0000001306067219 */ /* 0x080fe400000006ff */
[----:B------:R-:W-:Y:S01]  /*f000*/  SHF.R.U32.HI R5, RZ, R19, R4 ;  /* 0x00000013ff057219 */ /* 0x000fe20000011604 */
[----:B------:R-:W-:Y:S01]  /*f010*/  IMAD.MOV.U32 R4, RZ, RZ, R16 ;  /* 0x000000ffff047224 */ /* 0x000fe200078e0010 */
[----:B------:R-:W-:Y:S01]  /*f020*/  LOP3.LUT R24, RZ, R6, RZ, 0x33, !PT ;  /* 0x00000006ff187212 */ /* 0x000fe200078e33ff */
[----:B------:R-:W3:Y:S01]  /*f030*/  LDC R25, c[0x0][0x610] ;  /* 0x00018400ff197b82 */ /* 0x000ee20000000800 */
[----:B------:R-:W-:Y:S05]  /*f040*/  @!P0 BRA `(.L_x_302) ;  /* 0x0000000000288947 */ /* 0x000fea0003800000 */
        /* <DEDUP_REMOVED lines=10> */
.L_x_302:
[----:B-1----:R-:W-:Y:S01]  /*f0f0*/  SHF.R.U64 R4, R4, R22, R5 ;  /* 0x0000001604047219 */ /* 0x002fe20000001205 */
[----:B0-----:R-:W-:Y:S01]  /*f100*/  VIADD R7, R17, 0xffffffff ;  /* 0xffffffff11077836 */ /* 0x001fe20000000000 */
[----:B------:R-:W-:Y:S01]  /*f110*/  SHF.L.U32 R18, R18, R19, RZ ;  /* 0x0000001312127219 */ /* 0x000fe200000006ff */
[----:B------:R-:W-:Y:S01]  /*f120*/  @P3 IMAD R0, R11, R12, R2 ;  /* 0x0000000c0b003224 */ /* 0x000fe200078e0202 */
[----:B------:R-:W-:Y:S01]  /*f130*/  LOP3.LUT R3, R15, R24, RZ, 0xc0, !PT ;  /* 0x000000180f037212 */ /* 0x000fe200078ec0ff */
[----:B------:R-:W-:Y:S01]  /*f140*/  IMAD.MOV R5, RZ, RZ, -R4 ;  /* 0x000000ffff057224 */ /* 0x000fe200078e0a04 */
[----:B------:R-:W-:Y:S01]  /*f150*/  LOP3.LUT R7, R10, R7, RZ, 0xc0, !PT ;  /* 0x000000070a077212 */ /* 0x000fe200078ec0ff */
[----:B------:R-:W-:Y:S02]  /*f160*/  IMAD.MOV.U32 R6, RZ, RZ, R14 ;  /* 0x000000ffff067224 */ /* 0x000fe400078e000e */
[----:B------:R-:W-:Y:S02]  /*f170*/  IMAD R3, R18, R4, R3 ;  /* 0x0000000412037224 */ /* 0x000fe400078e0203 */
[----:B--2---:R-:W-:-:S02]  /*f180*/  IMAD R2, R5, R23, R16 ;  /* 0x0000001705027224 */ /* 0x004fc400078e0210 */
[----:B---3--:R-:W-:Y:S02]  /*f190*/  IMAD R0, R3, R25, R0 ;  /* 0x0000001903007224 */ /* 0x008fe400078e0200 */
[----:B------:R-:W-:Y:S02]  /*f1a0*/  IMAD R5, R2, R17, R7 ;  /* 0x0000001102057224 */ /* 0x000fe400078e0207 */
[----:B------:R-:W-:-:S03]  /*f1b0*/  IMAD.MOV.U32 R4, RZ, RZ, 0x1 ;  /* 0x00000001ff047424 */ /* 0x000fc600078e00ff */
[----:B------:R-:W-:Y:S02]  /*f1c0*/  SEL R7, R5, R0, !P3 ;  /* 0x0000000005077207 */ /* 0x000fe40005800000 */
[----:B------:R-:W-:-:S07]  /*f1d0*/  SEL R5, R0, R5, !P3 ;  /* 0x0000000500057207 */ /* 0x000fce0005800000 */
.L_x_300:
[----:B------:R-:W-:-:S08]  /*f1e0*/  NOP ;  /* 0x0000000000007918 */ /* 0x000fd00000000000 */
[----:B------:R-:W0:-:S00]  /*f1f0*/  USETMAXREG.DEALLOC.CTAPOOL 0x28 ;  /* 0x00000028000079c8 */ /* 0x000e0000080e0500 */
[----:B------:R-:W-:-:S13]  /*f200*/  ISETP.NE.AND P0, PT, RZ, UR8, PT ;  /* 0x00000008ff007c0c */ /* 0x000fda000bf05270 */
[----:B------:R-:W-:Y:S05]  /*f210*/  @P0 EXIT ;  /* 0x000000000000094d */ /* 0x000fea0003800000 */
[----:B0-----:R-:W-:Y:S01]  /*f220*/  LOP3.LUT P0, RZ, R4, 0xff, RZ, 0xc0, !PT ;  /* 0x000000ff04ff7812 */ /* 0x001fe2000780c0ff */
[----:B------:R-:W-:Y:S02]  /*f230*/  IMAD.MOV.U32 R8, RZ, RZ, 0x1 ;  /* 0x00000001ff087424 */ /* 0x000fe400078e00ff */
[----:B------:R-:W-:-:S10]  /*f240*/  IMAD.MOV.U32 R11, RZ, RZ, RZ ;  /* 0x000000ffff0b7224 */ /* 0x000fd400078e00ff */
[----:B------:R-:W-:Y:S05]  /*f250*/  @!P0 BRA `(.L_x_303) ;  /* 0x0000000c00608947 */ /* 0x000fea0003800000 */
[----:B------:R-:W0:Y:S01]  /*f260*/  S2UR UR12, SR_CgaCtaId ;  /* 0x00000000000c79c3 */ /* 0x000e220000008800 */
[----:B------:R-:W-:Y:S01]  /*f270*/  ULDC UR4, c[0x0][0x28c] ;  /* 0x0000a30000047ab9 */ /* 0x000fe20000000800 */
[----:B------:R-:W-:Y:S01]  /*f280*/  ULDC UR6, c[0x0][0x658] ;  /* 0x0001960000067ab9 */ /* 0x000fe20000000800 */
[----:B------:R-:W-:Y:S01]  /*f290*/  UIADD3 UR10, UR4, 0x7f, URZ ;  /* 0x0000007f040a7890 */ /* 0x000fe2000fffe03f */
[----:B------:R-:W-:Y:S01]  /*f2a0*/  BSSY B0, `(.L_x_303) ;  /* 0x00000d3000007945 */ /* 0x000fe20003800000 */
[----:B------:R-:W-:Y:S01]  /*f2b0*/  UMOV UR7, 0xffffffff ;  /* 0xffffffff00077882 */ /* 0x000fe20000000000 */
[----:B------:R-:W-:Y:S01]  /*f2c0*/  ULDC UR5, c[0x0][0x600] ;  /* 0x0001800000057ab9 */ /* 0x000fe20000000800 */
[----:B------:R-:W-:Y:S01]  /*f2d0*/  UMOV UR9, 0x1 ;  /* 0x0000000100097882 */ /* 0x000fe20000000000 */
[----:B------:R-:W-:Y:S01]  /*f2e0*/  USHF.L.U32 UR7, UR7, UR6, URZ ;  /* 0x0000000607077299 */ /* 0x000fe2000800063f */
[----:B------:R-:W-:Y:S01]  /*f2f0*/  IMAD.MOV.U32 R10, RZ, RZ, 0x1 ;  /* 0x00000001ff0a7424 */ /* 0x000fe200078e00ff */
[----:B------:R-:W-:Y:S01]  /*f300*/  UIADD3 UR4, UR5, -0x1, URZ ;  /* 0xffffffff05047890 */ /* 0x000fe2000fffe03f */
[----:B------:R-:W-:Y:S01]  /*f310*/  IMAD.MOV.U32 R8, RZ, RZ, 0x1 ;  /* 0x00000001ff087424 */ /* 0x000fe200078e00ff */
[----:B------:R-:W-:Y:S01]  /*f320*/  USHF.R.S32.HI UR11, URZ, 0x1f, UR10 ;  /* 0x0000001f3f0b7899 */ /* 0x000fe2000801140a */
[----:B------:R-:W-:Y:S01]  /*f330*/  IMAD.MOV.U32 R11, RZ, RZ, RZ ;  /* 0x000000ffff0b7224 */ /* 0x000fe200078e00ff */
[----:B------:R-:W-:Y:S01]  /*f340*/  ULDC UR8, c[0x0][0xc] ;  /* 0x0000030000087ab9 */ /* 0x000fe20000000800 */
[----:B------:R-:W-:-:S02]  /*f350*/  USHF.L.U32 UR5, UR9, UR6, URZ ;  /* 0x0000000609057299 */ /* 0x000fc4000800063f */
[----:B------:R-:W-:Y:S01]  /*f360*/  ULEA.HI UR11, UR11, UR10, URZ, 0x7 ;  /* 0x0000000a0b0b7291 */ /* 0x000fe2000f8f383f */
[----:B------:R-:W-:Y:S01]  /*f370*/  ULDC UR9, c[0x0][0x10] ;  /* 0x0000040000097ab9 */ /* 0x000fe20000000800 */
[----:B------:R-:W-:Y:S02]  /*f380*/  ULOP3.LUT UR6, URZ, UR7, URZ, 0x33, !UPT ;  /* 0x000000073f067292 */ /* 0x000fe4000f8e333f */
[----:B------:R-:W-:Y:S01]  /*f390*/  UIMAD.WIDE.U32 UR8, UR8, UR9, URZ ;  /* 0x00000009080872a5 */ /* 0x000fe2000f8e003f */
[----:B------:R-:W-:Y:S01]  /*f3a0*/  ULDC UR7, c[0x0][0x14] ;  /* 0x0000050000077ab9 */ /* 0x000fe20000000800 */
[----:B------:R-:W-:Y:S01]  /*f3b0*/  USHF.R.S32.HI UR20, URZ, 0x7, UR11 ;  /* 0x000000073f147899 */ /* 0x000fe2000801140b */
[----:B0-----:R-:W-:Y:S01]  /*f3c0*/  IMAD.U32 R0, RZ, RZ, UR12 ;  /* 0x0000000cff007e24 */ /* 0x001fe2000f8e00ff */
[----:B------:R-:W-:Y:S02]  /*f3d0*/  UIMAD.WIDE.U32 UR24, UR8, UR7, URZ ;  /* 0x00000007081872a5 */ /* 0x000fe4000f8e003f */
[----:B------:R-:W-:-:S02]  /*f3e0*/  UIMAD UR18, UR9, UR7, URZ ;  /* 0x00000007091272a4 */ /* 0x000fc4000f8e023f */
[----:B------:R-:W-:Y:S02]  /*f3f0*/  ULOP3.LUT UR23, UR13, 0x2, URZ, 0xfc, !UPT ;  /* 0x000000020d177892 */ /* 0x000fe4000f8efc3f */
[----:B------:R-:W-:Y:S02]  /*f400*/  UIADD3 UR18, UR25, UR18, URZ ;  /* 0x0000001219127290 */ /* 0x000fe4000fffe03f */
[----:B------:R-:W-:Y:S01]  /*f410*/  UIADD3 UR28, UR20, 0x1, URZ ;  /* 0x00000001141c7890 */ /* 0x000fe2000fffe03f */
[----:B------:R-:W-:-:S11]  /*f420*/  ULDC.64 UR26, c[0x0][0x198] ;  /* 0x00006600001a7ab9 */ /* 0x000fd60000000a00 */
.L_x_314:
[----:B------:R-:W-:-:S03]  /*f430*/  UMOV UR7, 0xffffffff ;  /* 0xffffffff00077882 */ /* 0x000fc60000000000 */
[----:B------:R-:W-:Y:S05]  /*f440*/  BRA.DIV UR7, `(.L_x_304) ;  /* 0x0000001207047947 */ /* 0x000fea000b800000 */
[----:B------:R-:W-:-:S13]  /*f450*/  ELECT P0, URZ, PT ;  /* 0x00000000003f782f */ /* 0x000fda0003800000 */
.L_x_326:
[----:B------:R-:W0:Y:S01]  /*f460*/  LDC R2, c[0x0][0x28c] ;  /* 0x0000a300ff027b82 */ /* 0x000e220000000800 */
[----:B------:R-:W-:Y:S01]  /*f470*/  BSSY B1, `(.L_x_305) ;  /* 0x000003c000017945 */ /* 0x000fe20003800000 */
[----:B0-----:R-:W-:-:S13]  /*f480*/  ISETP.LT.OR P0, PT, R2, 0x1, !P0 ;  /* 0x000000010200780c */ /* 0x001fda0004701670 */
[----:B------:R-:W-:Y:S05]  /*f490*/  @P0 BRA `(.L_x_306) ;  /* 0x0000000000e40947 */ /* 0x000fea0003800000 */
[----:B------:R-:W-:Y:S02]  /*f4a0*/  IMAD R5, R5, 0x2, R0 ;  /* 0x0000000205057824 */ /* 0x000fe400078e0200 */
[----:B------:R-:W-:Y:S02]  /*f4b0*/  IMAD.SHL.U32 R9, R7, 0x100, RZ ;  /* 0x0000010007097824 */ /* 0x000fe400078e00ff */
[----:B------:R-:W-:Y:S02]  /*f4c0*/  IMAD.MOV.U32 R14, RZ, RZ, RZ ;  /* 0x000000ffff0e7224 */ /* 0x000fe400078e00ff */
[----:B------:R-:W-:Y:S02]  /*f4d0*/  IMAD.U32 R15, RZ, RZ, UR28 ;  /* 0x0000001cff0f7e24 */ /* 0x000fe4000f8e00ff */
[----:B------:R-:W-:Y:S02]  /*f4e0*/  IMAD.MOV.U32 R2, RZ, RZ, R8 ;  /* 0x000000ffff027224 */ /* 0x000fe400078e0008 */
[----:B------:R-:W-:-:S02]  /*f4f0*/  IMAD.MOV.U32 R3, RZ, RZ, R11 ;  /* 0x000000ffff037224 */ /* 0x000fc400078e000b */
[----:B------:R-:W-:-:S07]  /*f500*/  IMAD.SHL.U32 R7, R5, 0x40, RZ ;  /* 0x0000004005077824 */ /* 0x000fce00078e00ff */
.L_x_309:
[----:B------:R-:W0:Y:S01]  /*f510*/  S2UR UR7, SR_CgaCtaId ;  /* 0x00000000000779c3 */ /* 0x000e220000008800 */
[----:B------:R-:W1:Y:S01]  /*f520*/  S2R R16, SR_TID.X ;  /* 0x0000000000107919 */ /* 0x000e620000002100 */
[----:B------:R-:W-:Y:S02]  /*f530*/  MOV R5, 0x400 ;  /* 0x0000040000057802 */ /* 0x000fe40000000f00 */
[----:B------:R-:W-:Y:S01]  /*f540*/  SHF.L.U32 R4, R2, 0x1f, RZ ;  /* 0x0000001f02047819 */ /* 0x000fe200000006ff */
[----:B0-----:R-:W-:-:S05]  /*f550*/  IMAD.U32 R0, RZ, RZ, UR7 ;  /* 0x00000007ff007e24 */ /* 0x001fca000f8e00ff */
[----:B------:R-:W-:Y:S02]  /*f560*/  LEA R12, R0, R5, 0x18 ;  /* 0x00000005000c7211 */ /* 0x000fe400078ec0ff */
[----:B-1----:R-:W-:-:S03]  /*f570*/  LOP3.LUT P1, RZ, R16, 0x7f, RZ, 0xc0, !PT ;  /* 0x0000007f10ff7812 */ /* 0x002fc6000782c0ff */
[----:B------:R-:W-:-:S04]  /*f580*/  IMAD R13, R3, 0x8, R12 ;  /* 0x00000008030d7824 */ /* 0x000fc800078e020c */
[----:B------:R-:W0:Y:S06]  /*f590*/  SYNCS.PHASECHK.TRANS64.TRYWAIT P0, [R13+URZ+0x28], R4 ;  /* 0x000028040d0075a7 */ /* 0x000e2c000800017f */
[----:B------:R-:W1:Y:S01]  /*f5a0*/  @!P1 LDC R5, c[0x0][0x500] ;  /* 0x00014000ff059b82 */ /* 0x000e620000000800 */
[----:B0-----:R-:W-:Y:S05]  /*f5b0*/  @!P0 BRA `(.L_x_307) ;  /* 0x0000000c00c88947 */ /* 0x001fea0003800000 */
.L_x_327:
[----:B------:R-:W-:Y:S01]  /*f5c0*/  UPRMT UR7, UR23, 0x9910, URZ ;  /* 0x0000991017077896 */ /* 0x000fe2000800003f */
[----:B-1----:R1:W-:Y:S03]  /*f5d0*/  @!P1 SYNCS.ARRIVE.TRANS64 RZ, [R13+URZ], R5 ;  /* 0x000000050dff99a7 */ /* 0x0023e6000800003f */
[----:B------:R-:W-:-:S06]  /*f5e0*/  UISETP.NE.AND UP0, UPT, UR7, 0x2, UPT ;  /* 0x000000020700788c */ /* 0x000fcc000bf05270 */
[----:B------:R-:W-:-:S13]  /*f5f0*/  PLOP3.LUT P0, PT, PT, PT, UP0, 0x80, 0x0 ;  /* 0x000000000000781c */ /* 0x000fda0003f0f008 */
[----:B-1----:R-:W-:Y:S05]  /*f600*/  @P0 BRA `(.L_x_308) ;  /* 0x0000000000040947 */ /* 0x002fea0003800000 */
[----:B------:R-:W-:Y:S01]  /*f610*/  BPT.TRAP 0x1 ;  /* 0x000000040000795c */ /* 0x000fe20000300000 */
.L_x_308:
[----:B0-----:R-:W-:Y:S01]  /*f620*/  IMAD R4, R3, 0x2, R0 ;  /* 0x0000000203047824 */ /* 0x001fe200078e0200 */
[----:B------:R-:W-:Y:S01]  /*f630*/  R2UR UR9, R13 ;  /* 0x000000000d0972ca */ /* 0x000fe200000e0000 */
[----:B------:R-:W-:Y:S01]  /*f640*/  VIADD R15, R15, 0xffffffff ;  /* 0xffffffff0f0f7836 */ /* 0x000fe20000000000 */
[----:B------:R-:W-:Y:S01]  /*f650*/  UIADD3 UR14, UP0, UR26, 0xf0, URZ ;  /* 0x000000f01a0e7890 */ /* 0x000fe2000ff1e03f */
[--C-:B------:R-:W-:Y:S01]  /*f660*/  IMAD.U32 R4, R4, 0x2000, R12.reuse ;  /* 0x0000200004047824 */ /* 0x100fe200078e000c */
[----:B------:R-:W-:Y:S01]  /*f670*/  R2UR UR11, R7 ;  /* 0x00000000070b72ca */ /* 0x000fe200000e0000 */
[C---:B------:R-:W-:Y:S01]  /*f680*/  IMAD R12, R3.reuse, 0x8000, R12 ;  /* 0x00008000030c7824 */ /* 0x040fe200078e020c */
[----:B------:R-:W-:Y:S01]  /*f690*/  R2UR UR10, R14 ;  /* 0x000000000e0a72ca */ /* 0x000fe200000e0000 */
[----:B------:R-:W-:Y:S01]  /*f6a0*/  UIADD3 UR30, UP1, UR26, 0x1f0, URZ ;  /* 0x000001f01a1e7890 */ /* 0x000fe2000ff3e03f */
[----:B------:R-:W-:Y:S01]  /*f6b0*/  R2UR UR7, R4 ;  /* 0x00000000040772ca */ /* 0x000fe200000e0000 */
[----:B------:R-:W-:Y:S01]  /*f6c0*/  UIADD3.X UR15, URZ, UR27, URZ, UP0, !UPT ;  /* 0x0000001b3f0f7290 */ /* 0x000fe200087fe43f */
[----:B------:R-:W-:Y:S01]  /*f6d0*/  R2UR UR8, R12 ;  /* 0x000000000c0872ca */ /* 0x000fe200000e0000 */
[----:B------:R-:W-:Y:S01]  /*f6e0*/  VIADD R3, R3, 0x1 ;  /* 0x0000000103037836 */ /* 0x000fe20000000000 */
[----:B------:R-:W-:Y:S01]  /*f6f0*/  R2UR UR12, R6 ;  /* 0x00000000060c72ca */ /* 0x000fe200000e0000 */
[----:B------:R-:W-:Y:S01]  /*f700*/  UIADD3.X UR31, URZ, UR27, URZ, UP1, !UPT ;  /* 0x0000001b3f1f7290 */ /* 0x000fe20008ffe43f */
[----:B------:R-:W-:Y:S01]  /*f710*/  R2UR UR21, R9 ;  /* 0x00000000091572ca */ /* 0x000fe200000e0000 */
[----:B------:R-:W-:Y:S01]  /*f720*/  UMOV UR22, 0x30000 ;  /* 0x0003000000167882 */ /* 0x000fe20000000000 */
[----:B------:R-:W-:Y:S01]  /*f730*/  ISETP.GT.AND P1, PT, R15, 0x1, PT ;  /* 0x000000010f00780c */ /* 0x000fe20003f24270 */
[----:B------:R-:W-:Y:S01]  /*f740*/  UMOV UR16, 0x0 ;  /* 0x0000000000107882 */ /* 0x000fe20000000000 */
[----:B------:R-:W-:Y:S01]  /*f750*/  UMOV UR17, 0x10000000 ;  /* 0x1000000000117882 */ /* 0x000fe20000000000 */
[----:B------:R-:W-:Y:S01]  /*f760*/  ISETP.NE.AND P0, PT, R3, 0x5, PT ;  /* 0x000000050300780c */ /* 0x000fe20003f05270 */
[----:B------:R-:W-:Y:S01]  /*f770*/  VIADD R14, R14, 0x80 ;  /* 0x000000800e0e7836 */ /* 0x000fe20000000000 */
[----:B------:R-:W-:-:S02]  /*f780*/  UIADD3 UR7, UR7, 0x100, URZ ;  /* 0x0000010007077890 */ /* 0x000fc4000fffe03f */
[----:B------:R-:W-:Y:S01]  /*f790*/  UIADD3 UR19, UR8, 0x14100, URZ ;  /* 0x0001410008137890 */ /* 0x000fe2000fffe03f */
[----:B------:R-:W-:Y:S02]  /*f7a0*/  SEL R5, RZ, 0x1, P0 ;  /* 0x00000001ff057807 */ /* 0x000fe40000000000 */
[----:B------:R-:W-:Y:S02]  /*f7b0*/  SEL R3, R3, RZ, P0 ;  /* 0x000000ff03037207 */ /* 0x000fe40000000000 */
[----:B------:R-:W-:Y:S01]  /*f7c0*/  UMOV UR8, UR7 ;  /* 0x0000000700087c82 */ /* 0x000fe20008000000 */
[----:B------:R-:W-:Y:S01]  /*f7d0*/  LOP3.LUT R2, R2, R5, RZ, 0x3c, !PT ;  /* 0x0000000502027212 */ /* 0x000fe200078e3cff */
[----:B------:R0:W-:Y:S02]  /*f7e0*/  UTMALDG.3D.MULTICAST [UR8], [UR14], UR22, desc[UR16] ;  /* 0x000010080e0073b4 */ /* 0x0001e40008011816 */
[----:B0-----:R-:W-:Y:S01]  /*f7f0*/  UMOV UR8, UR19 ;  /* 0x0000001300087c82 */ /* 0x001fe20008000000 */
[----:B------:R-:W-:-:S02]  /*f800*/  UMOV UR11, UR21 ;  /* 0x00000015000b7c82 */ /* 0x000fc40008000000 */
[----:B------:R0:W-:Y:S02]  /*f810*/  UTMALDG.3D [UR8], [UR30], desc[UR16] ;  /* 0x000010081e0075b4 */ /* 0x0001e40008011000 */
[----:B0-----:R-:W-:Y:S05]  /*f820*/  @P1 BRA `(.L_x_309) ;  /* 0xfffffffc00381947 */ /* 0x001fea000383ffff */
.L_x_306:
[----:B------:R-:W-:Y:S05]  /*f830*/  BSYNC B1 ;  /* 0x0000000000017941 */ /* 0x000fea0003800000 */
.L_x_305:
[----:B------:R-:W2:Y:S01]  /*f840*/  LDL.LU R17, [R1+0x74] ;  /* 0x0000740001117983 */ /* 0x000ea20000300800 */
[----:B------:R-:W-:Y:S01]  /*f850*/  LOP3.LUT P1, RZ, R10, 0xff, RZ, 0xc0, !PT ;  /* 0x000000ff0aff7812 */ /* 0x000fe2000782c0ff */
[----:B------:R-:W-:Y:S01]  /*f860*/  VIADD R4, R11, UR20 ;  /* 0x000000140b047c36 */ /* 0x000fe20008000000 */
[----:B------:R-:W-:Y:S01]  /*f870*/  ULDC.64 UR8, c[0x0][0x650] ;  /* 0x0001940000087ab9 */ /* 0x000fe20000000a00 */
[----:B------:R-:W3:Y:S01]  /*f880*/  LDL.LU R16, [R1+0x78] ;  /* 0x0000780001107983 */ /* 0x000ee20000300800 */
[----:B------:R-:W-:Y:S01]  /*f890*/  IMAD.U32 R6, RZ, RZ, UR20 ;  /* 0x00000014ff067e24 */ /* 0x000fe2000f8e00ff */
[----:B------:R-:W-:Y:S01]  /*f8a0*/  UISETP.GE.U32.AND UP0, UPT, UR20, 0x5, UPT ;  /* 0x000000051400788c */ /* 0x000fe2000bf06070 */
[----:B------:R-:W-:Y:S01]  /*f8b0*/  ISETP.GT.U32.AND P0, PT, R4, 0x4, PT ;  /* 0x000000040400780c */ /* 0x000fe20003f04070 */
[----:B------:R-:W-:Y:S01]  /*f8c0*/  BSSY B1, `(.L_x_310) ;  /* 0x000006e000017945 */ /* 0x000fe20003800000 */
[----:B------:R-:W-:Y:S01]  /*f8d0*/  IMAD.MOV.U32 R7, RZ, RZ, -0x1 ;  /* 0xffffffffff077424 */ /* 0x000fe200078e00ff */
[----:B------:R-:W-:-:S02]  /*f8e0*/  PRMT R10, RZ, 0x7610, R10 ;  /* 0x00007610ff0a7816 */ /* 0x000fc4000000000a */
[----:B------:R-:W-:Y:S01]  /*f8f0*/  ISETP.LT.U32.AND P0, PT, R6, 0x5, P0 ;  /* 0x000000050600780c */ /* 0x000fe20000701070 */
[----:B------:R-:W-:Y:S01]  /*f900*/  IMAD.MOV.U32 R6, RZ, RZ, -0x1 ;  /* 0xffffffffff067424 */ /* 0x000fe200078e00ff */
[----:B------:R-:W0:Y:S01]  /*f910*/  @P1 S2R R0, SR_CgaCtaId ;  /* 0x0000000000001919 */ /* 0x000e220000008800 */
[----:B------:R-:W-:Y:S02]  /*f920*/  @P1 MOV R3, 0x400 ;  /* 0x0000040000031802 */ /* 0x000fe40000000f00 */
[----:B------:R-:W-:Y:S02]  /*f930*/  PLOP3.LUT P2, PT, PT, PT, UP0, 0x80, 0x0 ;  /* 0x000000000000781c */ /* 0x000fe40003f4f008 */
[----:B0-----:R-:W-:Y:S01]  /*f940*/  @P1 LEA R5, R0, R3, 0x18 ;  /* 0x0000000300051211 */ /* 0x001fe200078ec0ff */
[----:B------:R-:W-:-:S03]  /*f950*/  IMAD.WIDE.U32 R2, R4, -0x33333333, RZ ;  /* 0xcccccccd04027825 */ /* 0x000fc600078e00ff */
[----:B------:R0:W-:Y:S01]  /*f960*/  @P1 SYNCS.ARRIVE.TRANS64.A1T0 RZ, [R5+URZ+0x68], RZ ;  /* 0x000068ff05ff19a7 */ /* 0x0001e2000810003f */
[----:B------:R-:W-:Y:S02]  /*f970*/  PRMT R2, RZ, 0x7610, R2 ;  /* 0x00007610ff027816 */ /* 0x000fe40000000002 */
[----:B0-----:R-:W-:Y:S02]  /*f980*/  SHF.R.U32.HI R5, RZ, 0x2, R3 ;  /* 0x00000002ff057819 */ /* 0x001fe40000011603 */
[----:B------:R-:W-:-:S03]  /*f990*/  SEL R3, RZ, 0x1, !P0 ;  /* 0x00000001ff037807 */ /* 0x000fc60004000000 */
[----:B------:R-:W-:Y:S01]  /*f9a0*/  IMAD R11, R5, -0x5, R4 ;  /* 0xfffffffb050b7824 */ /* 0x000fe200078e0204 */
[----:B------:R-:W-:-:S04]  /*f9b0*/  LOP3.LUT R8, R8, R3, RZ, 0x3c, !PT ;  /* 0x0000000308087212 */ /* 0x000fc800078e3cff */
[----:B------:R-:W-:Y:S01]  /*f9c0*/  @P2 LOP3.LUT R8, R8, 0x1, R5, 0x78, !PT ;  /* 0x0000000108082812 */ /* 0x000fe200078e7805 */
[----:B------:R-:W-:Y:S01]  /*f9d0*/  IMAD.MOV.U32 R5, RZ, RZ, -0x1 ;  /* 0xffffffffff057424 */ /* 0x000fe200078e00ff */
[----:B---3--:R-:W-:-:S04]  /*f9e0*/  IADD3 R16, P1, R16, UR24, RZ ;  /* 0x0000001810107c10 */ /* 0x008fc8000ff3e0ff */
[----:B--2---:R-:W-:Y:S01]  /*f9f0*/  IADD3.X R17, R17, UR18, RZ, P1, !PT ;  /* 0x0000001211117c10 */ /* 0x004fe20008ffe4ff */
[----:B------:R0:W-:Y:S01]  /*fa00*/  STL [R1+0x78], R16 ;  /* 0x0000781001007387 */ /* 0x0001e20000100800 */
[----:B------:R-:W-:-:S03]  /*fa10*/  ISETP.GE.U32.AND P0, PT, R16, UR8, PT ;  /* 0x0000000810007c0c */ /* 0x000fc6000bf06070 */
[----:B------:R0:W-:Y:S01]  /*fa20*/  STL [R1+0x74], R17 ;  /* 0x0000741101007387 */ /* 0x0001e20000100800 */
[----:B------:R-:W-:-:S13]  /*fa30*/  ISETP.GE.U32.AND.EX P0, PT, R17, UR9, PT, P0 ;  /* 0x0000000911007c0c */ /* 0x000fda000bf06100 */
[----:B0-----:R-:W-:Y:S05]  /*fa40*/  @P0 BRA `(.L_x_311) ;  /* 0x0000000400540947 */ /* 0x001fea0003800000 */
[----:B------:R-:W-:Y:S01]  /*fa50*/  ULDC.64 UR8, c[0x0][0x628] ;  /* 0x00018a0000087ab9 */ /* 0x000fe20000000a00 */
[----:B------:R-:W0:Y:S01]  /*fa60*/  S2R R12, SR_CTAID.X ;  /* 0x00000000000c7919 */ /* 0x000e220000002500 */
[----:B------:R-:W-:Y:S01]  /*fa70*/  ISETP.NE.U32.AND P0, PT, RZ, UR8, PT ;  /* 0x00000008ff007c0c */ /* 0x000fe2000bf05070 */
[----:B------:R-:W-:Y:S01]  /*fa80*/  ULDC UR10, c[0x0][0x630] ;  /* 0x00018c00000a7ab9 */ /* 0x000fe20000000800 */
[----:B------:R-:W-:Y:S01]  /*fa90*/  IMAD.MOV.U32 R2, RZ, RZ, R16 ;  /* 0x000000ffff027224 */ /* 0x000fe200078e0010 */
[----:B------:R-:W1:Y:S01]  /*faa0*/  S2R R9, SR_CTAID.Y ;  /* 0x0000000000097919 */ /* 0x000e620000002600 */
[----:B------:R-:W-:Y:S01]  /*fab0*/  ISETP.NE.AND.EX P0, PT, RZ, UR9, PT, P0 ;  /* 0x00000009ff007c0c */ /* 0x000fe2000bf05300 */
[----:B------:R-:W-:-:S12]  /*fac0*/  IMAD.MOV.U32 R3, RZ, RZ, R17 ;  /* 0x000000ffff037224 */ /* 0x000fd800078e0011 */
[----:B------:R-:W-:Y:S05]  /*fad0*/  @!P0 BRA `(.L_x_312) ;  /* 0x0000000000288947 */ /* 0x000fea0003800000 */
[----:B------:R-:W-:Y:S02]  /*fae0*/  ULDC UR7, c[0x0][0x634] ;  /* 0x00018d0000077ab9 */ /* 0x000fe40000000800 */
[----:B------:R-:W-:-:S05]  /*faf0*/  IADD3 R7, P0, R16, UR7, RZ ;  /* 0x0000000710077c10 */ /* 0x000fca000ff1e0ff */
[----:B------:R-:W-:-:S04]  /*fb00*/  IMAD.X R13, RZ, RZ, R17, P0 ;  /* 0x000000ffff0d7224 */ /* 0x000fc800000e0611 */
[----:B------:R-:W-:-:S04]  /*fb10*/  IMAD.WIDE.U32 R4, R13, UR8, RZ ;  /* 0x000000080d047c25 */ /* 0x000fc8000f8e00ff */
[----:B------:R-:W-:-:S04]  /*fb20*/  IMAD.WIDE.U32 R4, P0, R7, UR9, R4 ;  /* 0x0000000907047c25 */ /* 0x000fc8000f800004 */
[----:B------:R-:W-:-:S04]  /*fb30*/  IMAD.WIDE.U32 R6, R7, UR8, RZ ;  /* 0x0000000807067c25 */ /* 0x000fc8000f8e00ff */
[----:B------:R-:W-:Y:S01]  /*fb40*/  IMAD.X R3, RZ, RZ, RZ, P0 ;  /* 0x000000ffff037224 */ /* 0x000fe200000e06ff */
[----:B------:R-:W-:Y:S01]  /*fb50*/  IADD3 RZ, P0, R7, R4, RZ ;  /* 0x0000000407ff7210 */ /* 0x000fe20007f1e0ff */
[----:B------:R-:W-:-:S04]  /*fb60*/  IMAD.MOV.U32 R2, RZ, RZ, R5 ;  /* 0x000000ffff027224 */ /* 0x000fc800078e0005 */
[----:B------:R-:W-:-:S08]  /*fb70*/  IMAD.WIDE.U32.X R2, R13, UR9, R2, P0 ;  /* 0x000000090d027c25 */ /* 0x000fd000080e0402 */
.L_x_312:
[--C-:B------:R-:W-:Y:S01]  /*fb80*/  SHF.R.U64 R6, R2, UR10, R3.reuse ;  /* 0x0000000a02067c19 */ /* 0x100fe20008001203 */
[----:B------:R-:W-:Y:S01]  /*fb90*/  ULDC.64 UR8, c[0x0][0x620] ;  /* 0x0001880000087ab9 */ /* 0x000fe20000000a00 */
[----:B------:R-:W-:Y:S01]  /*fba0*/  SHF.R.U32.HI R2, RZ, UR10, R3 ;  /* 0x0000000aff027c19 */ /* 0x000fe20008011603 */
[----:B------:R-:W-:Y:S01]  /*fbb0*/  IMAD.MOV.U32 R3, RZ, RZ, R17 ;  /* 0x000000ffff037224 */ /* 0x000fe200078e0011 */
[----:B------:R-:W-:Y:S01]  /*fbc0*/  IADD3 R5, P0, RZ, -R6, RZ ;  /* 0x80000006ff057210 */ /* 0x000fe20007f1e0ff */
[----:B------:R-:W-:Y:S01]  /*fbd0*/  ULDC UR7, c[0x0][0x150] ;  /* 0x0000540000077ab9 */ /* 0x000fe20000000800 */
[----:B0-----:R-:W-:Y:S01]  /*fbe0*/  I2FP.F32.U32 R7, R12 ;  /* 0x0000000c00077245 */ /* 0x001fe20000201000 */
[----:B------:R-:W0:Y:S01]  /*fbf0*/  LDC R19, c[0x0][0x144] ;  /* 0x00005100ff137b82 */ /* 0x000e220000000800 */
[----:B------:R-:W-:Y:S01]  /*fc00*/  ULDC.64 UR10, c[0x0][0x640] ;  /* 0x00019000000a7ab9 */ /* 0x000fe20000000a00 */
[----:B------:R-:W-:Y:S01]  /*fc10*/  IMAD.X R2, RZ, RZ, ~R2, P0 ;  /* 0x000000ffff027224 */ /* 0x000fe200000e0e02 */
[----:B------:R-:W-:-:S03]  /*fc20*/  ISETP.NE.U32.AND P0, PT, RZ, UR10, PT ;  /* 0x0000000aff007c0c */ /* 0x000fc6000bf05070 */
[----:B------:R-:W-:Y:S01]  /*fc30*/  IMAD R4, R2, UR8, RZ ;  /* 0x0000000802047c24 */ /* 0x000fe2000f8e02ff */
[----:B------:R-:W-:Y:S01]  /*fc40*/  ISETP.NE.AND.EX P0, PT, RZ, UR11, PT, P0 ;  /* 0x0000000bff007c0c */ /* 0x000fe2000bf05300 */
[----:B------:R-:W-:Y:S01]  /*fc50*/  IMAD.MOV.U32 R2, RZ, RZ, R16 ;  /* 0x000000ffff027224 */ /* 0x000fe200078e0010 */
[----:B------:R-:W2:Y:S03]  /*fc60*/  LDC R14, c[0x0][0x148] ;  /* 0x00005200ff0e7b82 */ /* 0x000ea60000000800 */
[----:B------:R-:W-:Y:S01]  /*fc70*/  IMAD.WIDE.U32 R2, R5, UR8, R2 ;  /* 0x0000000805027c25 */ /* 0x000fe2000f8e0002 */
[----:B------:R-:W-:-:S03]  /*fc80*/  ULDC UR8, c[0x0][0x154] ;  /* 0x0000550000087ab9 */ /* 0x000fc60000000800 */
[----:B------:R-:W-:Y:S02]  /*fc90*/  IMAD R5, R5, UR9, R4 ;  /* 0x0000000905057c24 */ /* 0x000fe4000f8e0204 */
[----:B------:R-:W-:Y:S01]  /*fca0*/  FMUL R4, R7, UR7 ;  /* 0x0000000707047c20 */ /* 0x000fe20008400000 */
[----:B------:R-:W-:Y:S01]  /*fcb0*/  ULDC UR7, c[0x0][0x618] ;  /* 0x0001860000077ab9 */ /* 0x000fe20000000800 */
[----:B------:R-:W-:Y:S01]  /*fcc0*/  ULDC UR9, c[0x0][0x608] ;  /* 0x0001820000097ab9 */ /* 0x000fe20000000800 */
[----:B------:R-:W-:-:S03]  /*fcd0*/  IMAD.IADD R3, R3, 0x1, R5 ;  /* 0x0000000103037824 */ /* 0x000fc600078e0205 */
[----:B------:R-:W3:Y:S02]  /*fce0*/  F2I.U32.TRUNC.NTZ R4, R4 ;  /* 0x0000000400047305 */ /* 0x000ee4000020f000 */
[----:B------:R-:W-:Y:S02]  /*fcf0*/  SHF.R.U64 R7, R2, UR7, R3 ;  /* 0x0000000702077c19 */ /* 0x000fe40008001203 */
[----:B-1----:R-:W-:-:S05]  /*fd00*/  I2FP.F32.U32 R2, R9 ;  /* 0x0000000900027245 */ /* 0x002fca0000201000 */
[----:B------:R-:W-:Y:S01]  /*fd10*/  FMUL R5, R2, UR8 ;  /* 0x0000000802057c20 */ /* 0x000fe20008400000 */
[----:B------:R-:W-:Y:S01]  /*fd20*/  SHF.R.U32.HI R2, RZ, UR7, R3 ;  /* 0x00000007ff027c19 */ /* 0x000fe20008011603 */
[----:B------:R-:W-:Y:S02]  /*fd30*/  ULDC UR7, c[0x0][0x658] ;  /* 0x0001960000077ab9 */ /* 0x000fe40000000800 */
[----:B------:R1:W4:Y:S01]  /*fd40*/  F2I.U32.TRUNC.NTZ R16, R5 ;  /* 0x0000000500107305 */ /* 0x000322000020f000 */
[----:B------:R-:W-:Y:S01]  /*fd50*/  SHF.R.U64 R15, R7, UR9, R2 ;  /* 0x00000009070f7c19 */ /* 0x000fe20008001202 */
[----:B---3--:R-:W-:Y:S01]  /*fd60*/  IMAD.MOV R4, RZ, RZ, -R4 ;  /* 0x000000ffff047224 */ /* 0x008fe200078e0a04 */
[----:B------:R-:W-:-:S03]  /*fd70*/  SHF.R.U32.HI R2, RZ, UR9, R2 ;  /* 0x00000009ff027c19 */ /* 0x000fc60008011602 */
[----:B0-----:R-:W-:Y:S01]  /*fd80*/  IMAD R12, R19, R4, R12 ;  /* 0x00000004130c7224 */ /* 0x001fe200078e020c */
[--C-:B------:R-:W-:Y:S02]  /*fd90*/  SHF.R.U64 R13, R15, UR7, R2.reuse ;  /* 0x000000070f0d7c19 */ /* 0x100fe40008001202 */
[----:B------:R-:W-:-:S03]  /*fda0*/  SHF.R.U32.HI R17, RZ, UR7, R2 ;  /* 0x00000007ff117c19 */ /* 0x000fc60008011602 */
[----:B------:R-:W-:Y:S02]  /*fdb0*/  IMAD.MOV.U32 R2, RZ, RZ, R13 ;  /* 0x000000ffff027224 */ /* 0x000fe400078e000d */
[----:B------:R-:W-:Y:S01]  /*fdc0*/  IMAD.MOV.U32 R3, RZ, RZ, R17 ;  /* 0x000000ffff037224 */ /* 0x000fe200078e0011 */
[----:B-12-4-:R-:W-:Y:S06]  /*fdd0*/  @!P0 BRA `(.L_x_313) ;  /* 0x0000000000288947 */ /* 0x016fec0003800000 */
[----:B------:R-:W-:Y:S02]  /*fde0*/  ULDC UR7, c[0x0][0x64c] ;  /* 0x0001930000077ab9 */ /* 0x000fe40000000800 */
[----:B------:R-:W-:-:S05]  /*fdf0*/  IADD3 R3, P0, R13, UR7, RZ ;  /* 0x000000070d037c10 */ /* 0x000fca000ff1e0ff */
[----:B------:R-:W-:-:S04]  /*fe00*/  IMAD.X R17, RZ, RZ, R17, P0 ;  /* 0x000000ffff117224 */ /* 0x000fc800000e0611 */
[----:B------:R-:W-:-:S04]  /*fe10*/  IMAD.WIDE.U32 R4, R17, UR10, RZ ;  /* 0x0000000a11047c25 */ /* 0x000fc8000f8e00ff */
[----:B------:R-:W-:-:S04]  /*fe20*/  IMAD.WIDE.U32 R4, P0, R3, UR11, R4 ;  /* 0x0000000b03047c25 */ /* 0x000fc8000f800004 */
[----:B------:R-:W-:-:S04]  /*fe30*/  IMAD.WIDE.U32 R2, R3, UR10, RZ ;  /* 0x0000000a03027c25 */ /* 0x000fc8000f8e00ff */
[----:B------:R-:W-:Y:S01]  /*fe40*/  IMAD.MOV.U32 R2, RZ, RZ, R5 ;  /* 0x000000ffff027224 */ /* 0x000fe200078e0005 */
[----:B------:R-:W-:Y:S01]  /*fe50*/  IADD3 RZ, P1, R3, R4, RZ ;  /* 0x0000000403ff7210 */ /* 0x000fe20007f3e0ff */
[----:B------:R-:W-:-:S04]  /*fe60*/  IMAD.X R3, RZ, RZ, RZ, P0 ;  /* 0x000000ffff037224 */ /* 0x000fc800000e06ff */
[----:B------:R-:W-:-:S08]  /*fe70*/  IMAD.WIDE.U32.X R2, R17, UR11, R2, P1 ;  /* 0x0000000b11027c25 */ /* 0x000fd000088e0402 */
.L_x_313:
[----:B------:R-:W-:Y:S01]  /*fe80*/  ULDC UR7, c[0x0][0x648] ;  /* 0x0001920000077ab9 */ /* 0x000fe20000000800 */
[----:B------:R-:W-:Y:S01]  /*fe90*/  LOP3.LUT R15, R15, UR6, RZ, 0xc0, !PT ;  /* 0x000000060f0f7c12 */ /* 0x000fe2000f8ec0ff */
[----:B------:R-:W-:Y:S01]  /*fea0*/  IMAD.MOV R16, RZ, RZ, -R16 ;  /* 0x000000ffff107224 */ /* 0x000fe200078e0a10 */
[----:B------:R-:W-:Y:S01]  /*feb0*/  SHF.R.U64 R2, R2, UR7, R3 ;  /* 0x0000000702027c19 */ /* 0x000fe20008001203 */
[----:B------:R-:W-:Y:S01]  /*fec0*/  ULDC UR7, c[0x0][0x638] ;  /* 0x00018e0000077ab9 */ /* 0x000fe20000000800 */
[----:B------:R-:W-:Y:S01]  /*fed0*/  ULDC UR8, c[0x0][0x610] ;  /* 0x0001840000087ab9 */ /* 0x000fe20000000800 */
[----:B------:R-:W-:Y:S02]  /*fee0*/  @P3 IMAD R12, R14, R16, R9 ;  /* 0x000000100e0c3224 */ /* 0x000fe400078e0209 */
[----:B------:R-:W-:Y:S02]  /*fef0*/  IMAD.MOV R4, RZ, RZ, -R2 ;  /* 0x000000ffff047224 */ /* 0x000fe400078e0a02 */
[----:B------:R-:W-:Y:S01]  /*ff00*/  IMAD R5, R2, UR5, R15 ;  /* 0x0000000502057c24 */ /* 0x000fe2000f8e020f */
[----:B------:R-:W-:Y:S01]  /*ff10*/  LOP3.LUT R2, R7, UR4, RZ, 0xc0, !PT ;  /* 0x0000000407027c12 */ /* 0x000fe2000f8ec0ff */
[----:B------:R-:W-:Y:S01]  /*ff20*/  IMAD R13, R4, UR7, R13 ;  /* 0x00000007040d7c24 */ /* 0x000fe2000f8e020d */
[----:B------:R-:W-:Y:S01]  /*ff30*/  ULDC UR7, c[0x0][0x600] ;  /* 0x0001800000077ab9 */ /* 0x000fe20000000800 */
[----:B------:R-:W-:-:S02]  /*ff40*/  IMAD R5, R5, UR8, R12 ;  /* 0x0000000805057c24 */ /* 0x000fc4000f8e020c */
[----:B------:R-:W-:Y:S02]  /*ff50*/  IMAD R4, R13, UR7, R2 ;  /* 0x000000070d047c24 */ /* 0x000fe4000f8e0202 */
[----:B------:R-:W-:-:S03]  /*ff60*/  IMAD.MOV.U32 R3, RZ, RZ, 0x1 ;  /* 0x00000001ff037424 */ /* 0x000fc600078e00ff */
[----:B------:R-:W-:Y:S02]  /*ff70*/  SEL R7, R4, R5, !P3 ;  /* 0x0000000504077207 */ /* 0x000fe40005800000 */
[----:B------:R-:W-:Y:S02]  /*ff80*/  PRMT R2, R3, 0x7610, R2 ;  /* 0x0000761003027816 */ /* 0x000fe40000000002 */
[----:B------:R-:W-:-:S07]  /*ff90*/  SEL R5, R5, R4, !P3 ;  /* 0x0000000405057207 */ /* 0x000fce0005800000 */
.L_x_311:
[----:B------:R-:W-:Y:S05]  /*ffa0*/  BSYNC B1 ;  /* 0x0000000000017941 */ /* 0x000fea0003800000 */
.L_x_310:
[----:B------:R-:W-:-:S13]  /*ffb0*/  LOP3.LUT P0, RZ, R2, 0xff, RZ, 0xc0, !PT ;  /* 0x000000ff02ff7812 */ /* 0x000fda000780c0ff */
[----:B------:R-:W-:Y:S05]  /*ffc0*/  @P0 BRA `(.L_x_314) ;  /* 0xfffffff400180947 */ /* 0x000fea000383ffff */
[----:B------:R-:W-:Y:S05]  /*ffd0*/  BSYNC B0 ;  /* 0x0000000000007941 */ /* 0x000fea0003800000 */
.L_x_303:
[----:B------:R-:W-:-:S03]  /*ffe0*/  UMOV UR7, 0xffffffff ;  /* 0xffffffff00077882 */ /* 0x000fc60000000000 */
[----:B------:R-:W-:Y:S05]  /*fff0*/  BRA.DIV UR7, `(.L_x_315) ;  /* 0x00000006074c7947 */ /* 0x000fea000b800000 */
[----:B------:R-:W-:-:S13]  /*10000*/  ELECT P0, URZ, PT ;  /* 0x00000000003f782f */ /* 0x000fda0003800000 */
.L_x_330:
[----:B------:R-:W-:Y:S04]  /*10010*/  BSSY B0, `(.L_x_316) ;  /* 0x0000035000007945 */ /* 0x000fe80003800000 */
[----:B------:R-:W-:Y:S05]  /*10020*/  @!P0 BRA `(.L_x_317) ;  /* 0x0000000000cc8947 */ /* 0x000fea0003800000 */
[----:B------:R-:W-:-:S04]  /*10030*/  ULOP3.LUT UR7, UR13, 0x2, URZ, 0xfc, !UPT ;  /* 0x000000020d077892 */ /* 0x000fc8000f8efc3f */
[----:B------:R-:W-:-:S06]  /*10040*/  UISETP.NE.AND UP0, UPT, UR7, 0x3, UPT ;  /* 0x000000030700788c */ /* 0x000fcc000bf05270 */
[----:B------:R-:W-:-:S13]  /*10050*/  PLOP3.LUT P0, PT, PT, PT, UP0, 0x80, 0x0 ;  /* 0x000000000000781c */ /* 0x000fda0003f0f008 */
[----:B------:R-:W-:Y:S05]  /*10060*/  @!P0 BRA `(.L_x_318) ;  /* 0x0000000000048947 */ /* 0x000fea0003800000 */
[----:B------:R-:W-:Y:S01]  /*10070*/  BPT.TRAP 0x1 ;  /* 0x000000040000795c */ /* 0x000fe20000300000 */
.L_x_318:
[----:B------:R-:W0:Y:S01]  /*10080*/  S2R R3, SR_CgaCtaId ;  /* 0x0000000000037919 */ /* 0x000e220000008800 */
[----:B------:R-:W-:Y:S02]  /*10090*/  MOV R0, 0x400 ;  /* 0x0000040000007802 */ /* 0x000fe40000000f00 */
[----:B------:R-:W-:Y:S02]  /*100a0*/  SHF.L.U32 R2, R8, 0x1f, RZ ;  /* 0x0000001f08027819 */ /* 0x000fe400000006ff */
[----:B0-----:R-:W-:-:S05]  /*100b0*/  LEA R0, R3, R0, 0x18 ;  /* 0x0000000003007211 */ /* 0x001fca00078ec0ff */
[----:B------:R-:W-:-:S04]  /*100c0*/  VIADD R0, R0, 0x28 ;  /* 0x0000002800007836 */ /* 0x000fc80000000000 */
[C---:B------:R-:W-:Y:S02]  /*100d0*/  IMAD R5, R11.reuse, 0x8, R0 ;  /* 0x000000080b057824 */ /* 0x040fe400078e0200 */
[----:B------:R-:W-:Y:S02]  /*100e0*/  VIADD R11, R11, 0x1 ;  /* 0x000000010b0b7836 */ /* 0x000fe40000000000 */
[----:B------:R-:W0:Y:S03]  /*100f0*/  SYNCS.PHASECHK.TRANS64.TRYWAIT P0, [R5+URZ], R2 ;  /* 0x00000002050075a7 */ /* 0x000e26000800017f */
[----:B------:R-:W-:-:S04]  /*10100*/  ISETP.NE.AND P1, PT, R11, 0x5, PT ;  /* 0x000000050b00780c */ /* 0x000fc80003f25270 */
[----:B------:R-:W-:Y:S02]  /*10110*/  SEL R3, RZ, 0x1, P1 ;  /* 0x00000001ff037807 */ /* 0x000fe40000800000 */
[----:B------:R-:W-:Y:S02]  /*10120*/  SEL R11, R11, RZ, P1 ;  /* 0x000000ff0b0b7207 */ /* 0x000fe40000800000 */
[----:B------:R-:W-:-:S03]  /*10130*/  LOP3.LUT R8, R8, R3, RZ, 0x3c, !PT ;  /* 0x0000000308087212 */ /* 0x000fc600078e3cff */
[----:B------:R-:W-:Y:S01]  /*10140*/  IMAD R7, R11, 0x8, R0 ;  /* 0x000000080b077824 */ /* 0x000fe200078e0200 */
[----:B------:R-:W-:Y:S01]  /*10150*/  SHF.L.U32 R4, R8, 0x1f, RZ ;  /* 0x0000001f08047819 */ /* 0x000fe200000006ff */
[----:B0-----:R-:W-:Y:S06]  /*10160*/  @!P0 BRA `(.L_x_319) ;  /* 0x0000000400108947 */ /* 0x001fec0003800000 */
.L_x_331:
[----:B------:R-:W1:Y:S01]  /*10170*/  SYNCS.PHASECHK.TRANS64.TRYWAIT P0, [R7+URZ], R4 ;  /* 0x00000004070075a7 */ /* 0x000e62000800017f */
[----:B0-----:R-:W-:-:S05]  /*10180*/  VIADD R2, R11, 0x1 ;  /* 0x000000010b027836 */ /* 0x001fca0000000000 */
[----:B------:R-:W-:-:S04]  /*10190*/  ISETP.NE.AND P1, PT, R2, 0x5, PT ;  /* 0x000000050200780c */ /* 0x000fc80003f25270 */
[----:B------:R-:W-:Y:S02]  /*101a0*/  SEL R3, RZ, 0x1, P1 ;  /* 0x00000001ff037807 */ /* 0x000fe40000800000 */
[----:B------:R-:W-:Y:S02]  /*101b0*/  SEL R9, R2, RZ, P1 ;  /* 0x000000ff02097207 */ /* 0x000fe40000800000 */
[----:B------:R-:W-:-:S03]  /*101c0*/  LOP3.LUT R8, R8, R3, RZ, 0x3c, !PT ;  /* 0x0000000308087212 */ /* 0x000fc600078e3cff */
[----:B------:R-:W-:Y:S01]  /*101d0*/  IMAD R10, R9, 0x8, R0 ;  /* 0x00000008090a7824 */ /* 0x000fe200078e0200 */
[----:B------:R-:W-:Y:S01]  /*101e0*/  SHF.L.U32 R5, R8, 0x1f, RZ ;  /* 0x0000001f08057819 */ /* 0x000fe200000006ff */
[----:B-1----:R-:W-:Y:S06]  /*101f0*/  @!P0 BRA `(.L_x_320) ;  /* 0x0000000400008947 */ /* 0x002fec0003800000 */
.L_x_332:
[----:B------:R-:W1:Y:S01]  /*10200*/  SYNCS.PHASECHK.TRANS64.TRYWAIT P0, [R10+URZ], R5 ;  /* 0x000000050a0075a7 */ /* 0x000e62000800017f */
[----:B------:R-:W-:-:S05]  /*10210*/  VIADD R2, R9, 0x1 ;  /* 0x0000000109027836 */ /* 0x000fca0000000000 */
[----:B------:R-:W-:-:S04]  /*10220*/  ISETP.NE.AND P1, PT, R2, 0x5, PT ;  /* 0x000000050200780c */ /* 0x000fc80003f25270 */
[----:B------:R-:W-:Y:S02]  /*10230*/  SEL R3, RZ, 0x1, P1 ;  /* 0x00000001ff037807 */ /* 0x000fe40000800000 */
[----:B0-----:R-:W-:Y:S02]  /*10240*/  SEL R7, R2, RZ, P1 ;  /* 0x000000ff02077207 */ /* 0x001fe40000800000 */
[----:B------:R-:W-:-:S03]  /*10250*/  LOP3.LUT R9, R8, R3, RZ, 0x3c, !PT ;  /* 0x0000000308097212 */ /* 0x000fc600078e3cff */
[----:B------:R-:W-:Y:S01]  /*10260*/  IMAD R11, R7, 0x8, R0 ;  /* 0x00000008070b7824 */ /* 0x000fe200078e0200 */
[----:B------:R-:W-:Y:S01]  /*10270*/  SHF.L.U32 R6, R9, 0x1f, RZ ;  /* 0x0000001f09067819 */ /* 0x000fe200000006ff */
[----:B-1----:R-:W-:Y:S06]  /*10280*/  @!P0 BRA `(.L_x_321) ;  /* 0x0000000000f08947 */ /* 0x002fec0003800000 */
.L_x_333:
[----:B------:R-:W1:Y:S01]  /*10290*/  SYNCS.PHASECHK.TRANS64.TRYWAIT P0, [R11+URZ], R6 ;  /* 0x000000060b0075a7 */ /* 0x000e62000800017f */
[----:B------:R-:W-:-:S05]  /*102a0*/  VIADD R2, R7, 0x1 ;  /* 0x0000000107027836 */ /* 0x000fca0000000000 */
[----:B------:R-:W-:-:S04]  /*102b0*/  ISETP.NE.AND P1, PT, R2, 0x5, PT ;  /* 0x000000050200780c */ /* 0x000fc80003f25270 */
[----:B------:R-:W-:Y:S02]  /*102c0*/  SEL R4, RZ, 0x1, P1 ;  /* 0x00000001ff047807 */ /* 0x000fe40000800000 */
[----:B------:R-:W-:Y:S02]  /*102d0*/  SEL R3, R2, RZ, P1 ;  /* 0x000000ff02037207 */ /* 0x000fe40000800000 */
[----:B------:R-:W-:Y:S01]  /*102e0*/  LOP3.LUT R4, R9, R4, RZ, 0x3c, !PT ;  /* 0x0000000409047212 */ /* 0x000fe200078e3cff */
[----:B-1----:R-:W-:Y:S06]  /*102f0*/  @!P0 BRA `(.L_x_322) ;  /* 0x0000000000e88947 */ /* 0x002fec0003800000 */
.L_x_334:
[----:B------:R-:W-:Y:S01]  /*10300*/  IMAD R3, R3, 0x8, R0 ;  /* 0x0000000803037824 */ /* 0x000fe200078e0200 */
[----:B------:R-:W-:-:S07]  /*10310*/  SHF.L.U32 R0, R4, 0x1f, RZ ;  /* 0x0000001f04007819 */ /* 0x000fce00000006ff */
.L_x_323:
[----:B--2---:R2:W3:Y:S02]  /*10320*/  SYNCS.PHASECHK.TRANS64.TRYWAIT P0, [R3+URZ], R0 ;  /* 0x00000000030075a7 */ /* 0x0044e4000800017f */
[----:B---3--:R-:W-:Y:S05]  /*10330*/  @!P0 NANOSLEEP.SYNCS 0x989680 ;  /* 0x009896800000895d */ /* 0x008fea0003900000 */
[----:B------:R-:W3:Y:S02]  /*10340*/  @!P0 SYNCS.PHASECHK.TRANS64 P0, [R3+URZ], R0 ;  /* 0x00000000030085a7 */ /* 0x000ee4000800007f */
[----:B---3--:R-:W-:Y:S05]  /*10350*/  @!P0 BRA `(.L_x_323) ;  /* 0xfffffffc00f08947 */ /* 0x008fea000383ffff */
.L_x_317:
[----:B------:R-:W-:Y:S05]  /*10360*/  BSYNC B0 ;  /* 0x0000000000007941 */ /* 0x000fea0003800000 */
.L_x_316:
[----:B------:R-:W-:Y:S05]  /*10370*/  EXIT ;  /* 0x000000000000794d */ /* 0x000fea0003800000 */
.L_x_21:
[----:B-1----:R-:W-:-:S04]  /*10380*/  IMAD.U32 R3, RZ, RZ, UR6 ;  /* 0x00000006ff037e24 */ /* 0x002fc8000f8e00ff */
[----:B------:R1:W2:Y:S03]  /*10390*/  SYNCS.PHASECHK.TRANS64.TRYWAIT P1, [R3+URZ], R0 ;  /* 0x00000000030075a7 */ /* 0x0002a6000802017f */
[----:B--2---:R-:W-:Y:S05]  /*103a0*/  @!P1 NANOSLEEP.SYNCS 0x989680 ;  /* 0x009896800000995d */ /* 0x004fea0003900000 */
[----:B------:R-:W2:Y:S02]  /*103b0*/  @!P1 SYNCS.PHASECHK.TRANS64 P1, [R3+URZ], R0 ;  /* 0x00000000030095a7 */ /* 0x000ea4000802007f */
[----:B--2---:R-:W-:Y:S05]  /*103c0*/  @!P1 BRA `(.L_x_21) ;  /* 0xfffffffc00ec9947 */ /* 0x004fea000383ffff */
[----:B------:R-:W-:Y:S05]  /*103d0*/  BRA `(.L_x_20) ;  /* 0xffffff1800747947 */ /* 0x000fea000383ffff */
.L_x_27:
[----:B-----5:R2:W-:Y:S02]  /*103e0*/  STL [R1+0x84], R0 ;  /* 0x0000840001007387 */ /* 0x0205e40000100800 */
[----:B--2---:R-:W-:-:S04]  /*103f0*/  IMAD.U32 R0, RZ, RZ, UR9 ;  /* 0x00000009ff007e24 */ /* 0x004fc8000f8e00ff */
[----:B------:R2:W3:Y:S03]  /*10400*/  SYNCS.PHASECHK.TRANS64.TRYWAIT P1, [R0+URZ], R229 ;  /* 0x000000e5000075a7 */ /* 0x0004e6000802017f */
[----:B---3--:R-:W-:Y:S05]  /*10410*/  @!P1 NANOSLEEP.SYNCS 0x989680 ;  /* 0x009896800000995d */ /* 0x008fea0003900000 */
[----:B------:R2:W3:Y:S02]  /*10420*/  @!P1 SYNCS.PHASECHK.TRANS64 P1, [R0+URZ], R229 ;  /* 0x000000e5000095a7 */ /* 0x0004e4000802007f */
[----:B--2---:R2:W5:Y:S02]  /*10430*/  LDL.LU R0, [R1+0x84] ;  /* 0x0000840001007983 */ /* 0x0045640000300800 */
[----:B--23--:R-:W-:Y:S05]  /*10440*/  @!P1 BRA `(.L_x_27) ;  /* 0xfffffffc00e49947 */ /* 0x00cfea000383ffff */
[----:B------:R-:W-:Y:S05]  /*10450*/  BRA `(.L_x_26) ;  /* 0xffffff2c00187947 */ /* 0x000fea000383ffff */
.L_x_304:
[----:B------:R-:W-:Y:S01]  /*10460*/  BSSY B1, `(.L_x_324) ;  /* 0x0000006000017945 */ /* 0x000fe20003800000 */
[----:B------:R-:W-:-:S07]  /*10470*/  IMAD.MOV.U32 R2, RZ, RZ, -0x1 ;  /* 0xffffffffff027424 */ /* 0x000fce00078e00ff */
[----:B------:R-:W-:Y:S05]  /*10480*/  WARPSYNC.COLLECTIVE R2, `(.L_x_325) ;  /* 0x00000000020c7348 */ /* 0x000fea0003c00000 */
[----:B------:R-:W-:Y:S02]  /*10490*/  ELECT P0, UR62, PT ;  /* 0x00000000003e782f */ /* 0x000fe40003800000 */
[----:B------:R-:W-:Y:S01]  /*104a0*/  MOV R2, UR62 ;  /* 0x0000003e00027c02 */ /* 0x000fe20008000f00 */
[----:B------:R-:W-:Y:S10]  /*104b0*/  ENDCOLLECTIVE ;  /* 0x000000000000791b */ /* 0x000ff40003800000 */
.L_x_325:
[----:B------:R-:W-:Y:S05]  /*104c0*/  BSYNC B1 ;  /* 0x0000000000017941 */ /* 0x000fea0003800000 */
.L_x_324:
[----:B------:R-:W-:Y:S05]  /*104d0*/  BRA `(.L_x_326) ;  /* 0xffffffec00e07947 */ /* 0x000fea000383ffff */
.L_x_307:
[----:B0-----:R0:W2:Y:S02]  /*104e0*/  SYNCS.PHASECHK.TRANS64.TRYWAIT P0, [R13+URZ+0x28], R4 ;  /* 0x000028040d0075a7 */ /* 0x0010a4000800017f */
[----:B--2---:R-:W-:Y:S05]  /*104f0*/  @!P0 NANOSLEEP.SYNCS 0x989680 ;  /* 0x009896800000895d */ /* 0x004fea0003900000 */
[----:B------:R-:W2:Y:S02]  /*10500*/  @!P0 SYNCS.PHASECHK.TRANS64 P0, [R13+URZ+0x28], R4 ;  /* 0x000028040d0085a7 */ /* 0x000ea4000800007f */
[----:B--2---:R-:W-:Y:S05]  /*10510*/  @!P0 BRA `(.L_x_307) ;  /* 0xfffffffc00f08947 */ /* 0x004fea000383ffff */
[----:B------:R-:W-:Y:S05]  /*10520*/  BRA `(.L_x_327) ;  /* 0xfffffff000247947 */ /* 0x000fea000383ffff */
.L_x_315:
[----:B------:R-:W-:Y:S01]  /*10530*/  BSSY B0, `(.L_x_328) ;  /* 0x0000006000007945 */ /* 0x000fe20003800000 */
[----:B------:R-:W-:-:S07]  /*10540*/  IMAD.MOV.U32 R2, RZ, RZ, -0x1 ;  /* 0xffffffffff027424 */ /* 0x000fce00078e00ff */
[----:B------:R-:W-:Y:S05]  /*10550*/  WARPSYNC.COLLECTIVE R2, `(.L_x_329) ;  /* 0x00000000020c7348 */ /* 0x000fea0003c00000 */
[----:B------:R-:W-:Y:S02]  /*10560*/  ELECT P0, UR62, PT ;  /* 0x00000000003e782f */ /* 0x000fe40003800000 */
[----:B------:R-:W-:Y:S01]  /*10570*/  MOV R2, UR62 ;  /* 0x0000003e00027c02 */ /* 0x000fe20008000f00 */
[----:B------:R-:W-:Y:S10]  /*10580*/  ENDCOLLECTIVE ;  /* 0x000000000000791b */ /* 0x000ff40003800000 */
.L_x_329:
[----:B------:R-:W-:Y:S05]  /*10590*/  BSYNC B0 ;  /* 0x0000000000007941 */ /* 0x000fea0003800000 */
.L_x_328:
[----:B------:R-:W-:Y:S05]  /*105a0*/  BRA `(.L_x_330) ;  /* 0xfffffff800987947 */ /* 0x000fea000383ffff */
.L_x_319:
[----:B0-----:R0:W1:Y:S02]  /*105b0*/  SYNCS.PHASECHK.TRANS64.TRYWAIT P0, [R5+URZ], R2 ;  /* 0x00000002050075a7 */ /* 0x001064000800017f */
[----:B-1----:R-:W-:Y:S05]  /*105c0*/  @!P0 NANOSLEEP.SYNCS 0x989680 ;  /* 0x009896800000895d */ /* 0x002fea0003900000 */
[----:B------:R-:W1:Y:S02]  /*105d0*/  @!P0 SYNCS.PHASECHK.TRANS64 P0, [R5+URZ], R2 ;  /* 0x00000002050085a7 */ /* 0x000e64000800007f */
[----:B-1----:R-:W-:Y:S05]  /*105e0*/  @!P0 BRA `(.L_x_319) ;  /* 0xfffffffc00f08947 */ /* 0x002fea000383ffff */
[----:B------:R-:W-:Y:S05]  /*105f0*/  BRA `(.L_x_331) ;  /* 0xfffffff800dc7947 */ /* 0x000fea000383ffff */
.L_x_320:
[----:B0-----:R0:W1:Y:S02]  /*10600*/  SYNCS.PHASECHK.TRANS64.TRYWAIT P0, [R7+URZ], R4 ;  /* 0x00000004070075a7 */ /* 0x001064000800017f */
[----:B-1----:R-:W-:Y:S05]  /*10610*/  @!P0 NANOSLEEP.SYNCS 0x989680 ;  /* 0x009896800000895d */ /* 0x002fea0003900000 */
[----:B------:R-:W1:Y:S02]  /*10620*/  @!P0 SYNCS.PHASECHK.TRANS64 P0, [R7+URZ], R4 ;  /* 0x00000004070085a7 */ /* 0x000e64000800007f */
[----:B-1----:R-:W-:Y:S05]  /*10630*/  @!P0 BRA `(.L_x_320) ;  /* 0xfffffffc00f08947 */ /* 0x002fea000383ffff */
[----:B------:R-:W-:Y:S05]  /*10640*/  BRA `(.L_x_332) ;  /* 0xfffffff800ec7947 */ /* 0x000fea000383ffff */
.L_x_321:
[----:B0-----:R0:W1:Y:S02]  /*10650*/  SYNCS.PHASECHK.TRANS64.TRYWAIT P0, [R10+URZ], R5 ;  /* 0x000000050a0075a7 */ /* 0x001064000800017f */
[----:B-1----:R-:W-:Y:S05]  /*10660*/  @!P0 NANOSLEEP.SYNCS 0x989680 ;  /* 0x009896800000895d */ /* 0x002fea0003900000 */
[----:B------:R-:W1:Y:S02]  /*10670*/  @!P0 SYNCS.PHASECHK.TRANS64 P0, [R10+URZ], R5 ;  /* 0x000000050a0085a7 */ /* 0x000e64000800007f */
[----:B-1----:R-:W-:Y:S05]  /*10680*/  @!P0 BRA `(.L_x_321) ;  /* 0xfffffffc00f08947 */ /* 0x002fea000383ffff */
[----:B------:R-:W-:Y:S05]  /*10690*/  BRA `(.L_x_333) ;  /* 0xfffffff800fc7947 */ /* 0x000fea000383ffff */
.L_x_322:
[----:B-1----:R1:W2:Y:S02]  /*106a0*/  SYNCS.PHASECHK.TRANS64.TRYWAIT P0, [R11+URZ], R6 ;  /* 0x000000060b0075a7 */ /* 0x0022a4000800017f */
[----:B--2---:R-:W-:Y:S05]  /*106b0*/  @!P0 NANOSLEEP.SYNCS 0x989680 ;  /* 0x009896800000895d */ /* 0x004fea0003900000 */
[----:B------:R-:W2:Y:S02]  /*106c0*/  @!P0 SYNCS.PHASECHK.TRANS64 P0, [R11+URZ], R6 ;  /* 0x000000060b0085a7 */ /* 0x000ea4000800007f */
[----:B--2---:R-:W-:Y:S05]  /*106d0*/  @!P0 BRA `(.L_x_322) ;  /* 0xfffffffc00f08947 */ /* 0x004fea000383ffff */
[----:B------:R-:W-:Y:S05]  /*106e0*/  BRA `(.L_x_334) ;  /* 0xfffffffc00047947 */ /* 0x000fea000383ffff */
.L_x_335:
[----:B------:R-:W-:-:S00]  /*106f0*/  BRA `(.L_x_335) ;  /* 0xfffffffc00fc7947 */ /* 0x000fc0000383ffff */
[----:B------:R-:W-:-:S00]  /*10700*/  NOP ;  /* 0x0000000000007918 */ /* 0x000fc00000000000 */
[----:B------:R-:W-:-:S00]  /*10710*/  NOP ;  /* 0x0000000000007918 */ /* 0x000fc00000000000 */
[----:B------:R-:W-:-:S00]  /*10720*/  NOP ;  /* 0x0000000000007918 */ /* 0x000fc00000000000 */
[----:B------:R-:W-:-:S00]  /*10730*/  NOP ;  /* 0x0000000000007918 */ /* 0x000fc00000000000 */
[----:B------:R-:W-:-:S00]  /*10740*/  NOP ;  /* 0x0000000000007918 */ /* 0x000fc00000000000 */
[----:B------:R-:W-:-:S00]  /*10750*/  NOP ;  /* 0x0000000000007918 */ /* 0x000fc00000000000 */
[----:B------:R-:W-:-:S00]  /*10760*/  NOP ;  /* 0x0000000000007918 */ /* 0x000fc00000000000 */
[----:B------:R-:W-:-:S00]  /*10770*/  NOP ;  /* 0x0000000000007918 */ /* 0x000fc00000000000 */
.L_x_336:


//--------------------- .nv.shared._ZN7cutlass13device_kernelINS_4gemm6kernel13GemmUniversalIN4cute5tupleIJiiiiEEENS1_10collective13CollectiveMmaINS1_37MainloopSm90TmaGmmaWarpSpecializedFP8ILi5ENS5_IJNS4_1CILi1EEENSA_ILi2EEESB_EEENS1_35KernelTmaWarpSpecializedCooperativeEEENS5_IJNSA_ILi128EEENSA_ILi256EEESG_EEENS_12float_e4m3_tENS5_IJlSB_lEEESJ_SK_NS4_8TiledMMAINS4_8MMA_AtomIJNS4_4SM904GMMA31MMA_64x256x32_F32E4M3E4M3_SS_TNILNSO_7ScaleInE1ELSQ_1EEEEEENS4_6LayoutINS5_IJSC_SB_SB_EEENS5_IJSB_NSA_ILi0EEESV_EEEEENS5_IJNS4_10UnderscoreESY_SY_EEEEENS4_23SM90_TMA_LOAD_MULTICASTENS4_14ComposedLayoutINS4_7SwizzleILi3ELi4ELi3EEENS4_18smem_ptr_flag_bitsILi8EEENST_INS5_IJNSA_ILi8EEESG_EEENS5_IJSG_SB_EEEEEEEvNS4_8identityENS4_13SM90_TMA_LOADES1B_vS1C_EENS_8epilogue10collective6detail29Sm90TmaWarpSpecializedAdapterINS1G_15DefaultEpilogueISJ_SK_SK_NS1F_6thread17LinearCombinationISJ_Li1EffLNS1K_9ScaleType4KindE0ELNS_15FloatRoundStyleE2ESJ_EENS1_15EpilogueDefaultEEEEEvvEEEEvNT_6ParamsE --------------------------
	.section	.nv.shared._ZN7cutlass13device_kernelINS_4gemm6kernel13GemmUniversalIN4cute5tupleIJiiiiEEENS1_10collective13CollectiveMmaINS1_37MainloopSm90TmaGmmaWarpSpecializedFP8ILi5ENS5_IJNS4_1CILi1EEENSA_ILi2EEESB_EEENS1_35KernelTmaWarpSpecializedCooperativeEEENS5_IJNSA_ILi128EEENSA_ILi256EEESG_EEENS_12float_e4m3_tENS5_IJlSB_lEEESJ_SK_NS4_8TiledMMAINS4_8MMA_AtomIJNS4_4SM904GMMA31MMA_64x256x32_F32E4M3E4M3_SS_TNILNSO_7ScaleInE1ELSQ_1EEEEEENS4_6LayoutINS5_IJSC_SB_SB_EEENS5_IJSB_NSA_ILi0EEESV_EEEEENS5_IJNS4_10UnderscoreESY_SY_EEEEENS4_23SM90_TMA_LOAD_MULTICASTENS4_14ComposedLayoutINS4_7SwizzleILi3ELi4ELi3EEENS4_18smem_ptr_flag_bitsILi8EEENST_INS5_IJNSA_ILi8EEESG_EEENS5_IJSG_SB_EEEEEEEvNS4_8identityENS4_13SM90_TMA_LOADES1B_vS1C_EENS_8epilogue10collective6detail29Sm90TmaWarpSpecializedAdapterINS1G_15DefaultEpilogueISJ_SK_SK_NS1F_6thread17LinearCombinationISJ_Li1EffLNS1K_9ScaleType4KindE0ELNS_15FloatRoundStyleE2ESJ_EENS1_15EpilogueDefaultEEEEEvvEEEEvNT_6ParamsE,"aw",@nobits
	.sectionflags	@""
	.align	16
	.zero		1024


//--------------------- .nv.shared.reserved.0     --------------------------
	.section	.nv.shared.reserved.0,"aw",@nobits
	.weak		__nv_reservedSMEM_offset_0_alias
	.size		__nv_reservedSMEM_offset_0_alias, 0, 0
	.other		__nv_reservedSMEM_offset_0_alias,@"STO_CUDA_RESERVED_SHARED STV_DEFAULT"
__nv_reservedSMEM_offset_0_alias:
	.zero		0


//--------------------- .nv.global                --------------------------
	.section	.nv.global,"aw",@nobits
.nv.global:
	.type		_ZN39_INTERNAL_2fb56884_4_k_cu_8345a856_45274cute1_E,@object
	.size		_ZN39_INTERNAL_2fb56884_4_k_cu_8345a856_45274cute1_E,(_ZN39_INTERNAL_2fb56884_4_k_cu_8345a856_45274cuda3std3__45__cpo6cbeginE - _ZN39_INTERNAL_2fb56884_4_k_cu_8345a856_45274cute1_E)
_ZN39_INTERNAL_2fb56884_4_k_cu_8345a856_45274cute1_E:
	.zero		1
	.type		_ZN39_INTERNAL_2fb56884_4_k_cu_8345a856_45274cuda3std3__45__cpo6cbeginE,@object
	.size		_ZN39_INTERNAL_2fb56884_4_k_cu_8345a856_45274cuda3std3__45__cpo6cbeginE,(_ZN39_INTERNAL_2fb56884_4_k_cu_8345a856_45274cuda3std3__48in_placeE - _ZN39_INTERNAL_2fb56884_4_k_cu_8345a856_45274cuda3std3__45__cpo6cbeginE)
_ZN39_INTERNAL_2fb56884_4_k_cu_8345a856_45274cuda3std3__45__cpo6cbeginE:
	.zero		1
	.type		_ZN39_INTERNAL_2fb56884_4_k_cu_8345a856_45274cuda3std3__48in_placeE,@object
	.size		_ZN39_INTERNAL_2fb56884_4_k_cu_8345a856_45274cuda3std3__48in_placeE,(_ZN39_INTERNAL_2fb56884_4_k_cu_8345a856_45274cuda3std6ranges3__45__cpo9iter_moveE - _ZN39_INTERNAL_2fb56884_4_k_cu_8345a856_45274cuda3std3__48in_placeE)
_ZN39_INTERNAL_2fb56884_4_k_cu_8345a856_45274cuda3std3__48in_placeE:
	.zero		1
	.type		_ZN39_INTERNAL_2fb56884_4_k_cu_8345a856_45274cuda3std6ranges3__45__cpo9iter_moveE,@object
	.size		_ZN39_INTERNAL_2fb56884_4_k_cu_8345a856_45274cuda3std6ranges3__45__cpo9iter_moveE,(_ZN39_INTERNAL_2fb56884_4_k_cu_8345a856_45274cuda3std3__45__cpo5beginE - _ZN39_INTERNAL_2fb56884_4_k_cu_8345a856_45274cuda3std6ranges3__45__cpo9iter_moveE)
_ZN39_INTERNAL_2fb56884_4_k_cu_8345a856_45274cuda3std6ranges3__45__cpo9iter_moveE:
	.zero		1
	.type		_ZN39_INTERNAL_2fb56884_4_k_cu_8345a856_45274cuda3std3__45__cpo5beginE,@object
	.size		_ZN39_INTERNAL_2fb56884_4_k_cu_8345a856_45274cuda3std3__45__cpo5beginE,(_ZN39_INTERNAL_2fb56884_4_k_cu_8345a856_45274cuda3std3__441_GLOBAL__N__2fb56884_4_k_cu_8345a856_45276ignoreE - _ZN39_INTERNAL_2fb56884_4_k_cu_8345a856_45274cuda3std3__45__cpo5beginE)
_ZN39_INTERNAL_2fb56884_4_k_cu_8345a856_45274cuda3std3__45__cpo5beginE:
	.zero		1
	.type		_ZN39_INTERNAL_2fb56884_4_k_cu_8345a856_45274cuda3std3__441_GLOBAL__N__2fb56884_4_k_cu_8345a856_45276ignoreE,@object
	.size		_ZN39_INTERNAL_2fb56884_4_k_cu_8345a856_45274cuda3std3__441_GLOBAL__N__2fb56884_4_k_cu_8345a856_45276ignoreE,(_ZN39_INTERNAL_2fb56884_4_k_cu_8345a856_45274cute7productE - _ZN39_INTERNAL_2fb56884_4_k_cu_8345a856_45274cuda3std3__441_GLOBAL__N__2fb56884_4_k_cu_8345a856_45276ignoreE)
_ZN39_INTERNAL_2fb56884_4_k_cu_8345a856_45274cuda3std3__441_GLOBAL__N__2fb56884_4_k_cu_8345a856_45276ignoreE:
	.zero		1
	.type		_ZN39_INTERNAL_2fb56884_4_k_cu_8345a856_45274cute7productE,@object
	.size		_ZN39_INTERNAL_2fb56884_4_k_cu_8345a856_45274cute7productE,(_ZN39_INTERNAL_2fb56884_4_k_cu_8345a856_45274cuda3std3__45__cpo3endE - _ZN39_INTERNAL_2fb56884_4_k_cu_8345a856_45274cute7productE)
_ZN39_INTERNAL_2fb56884_4_k_cu_8345a856_45274cute7productE:
	.zero		1
	.type		_ZN39_INTERNAL_2fb56884_4_k_cu_8345a856_45274cuda3std3__45__cpo3endE,@object
	.size		_ZN39_INTERNAL_2fb56884_4_k_cu_8345a856_45274cuda3std3__45__cpo3endE,(_ZN39_INTERNAL_2fb56884_4_k_cu_8345a856_45274cuda3std3__419piecewise_constructE - _ZN39_INTERNAL_2fb56884_4_k_cu_8345a856_45274cuda3std3__45__cpo3endE)
_ZN39_INTERNAL_2fb56884_4_k_cu_8345a856_45274cuda3std3__45__cpo3endE:
	.zero		1
	.type		_ZN39_INTERNAL_2fb56884_4_k_cu_8345a856_45274cuda3std3__419piecewise_constructE,@object
	.size		_ZN39_INTERNAL_2fb56884_4_k_cu_8345a856_45274cuda3std3__419piecewise_constructE,(_ZN39_INTERNAL_2fb56884_4_k_cu_8345a856_45274cuda3std3__45__cpo4cendE - _ZN39_INTERNAL_2fb56884_4_k_cu_8345a856_45274cuda3std3__419piecewise_constructE)
_ZN39_INTERNAL_2fb56884_4_k_cu_8345a856_45274cuda3std3__419piecewise_constructE:
	.zero		1
	.type		_ZN39_INTERNAL_2fb56884_4_k_cu_8345a856_45274cuda3std3__45__cpo4cendE,@object
	.size		_ZN39_INTERNAL_2fb56884_4_k_cu_8345a856_45274cuda3std3__45__cpo4cendE,(_ZN39_INTERNAL_2fb56884_4_k_cu_8345a856_45274cuda3std6ranges3__45__cpo4swapE - _ZN39_INTERNAL_2fb56884_4_k_cu_8345a856_45274cuda3std3__45__cpo4cendE)
_ZN39_INTERNAL_2fb56884_4_k_cu_8345a856_45274cuda3std3__45__cpo4cendE:
	.zero		1
	.type		_ZN39_INTERNAL_2fb56884_4_k_cu_8345a856_45274cuda3std6ranges3__45__cpo4swapE,@object
	.size		_ZN39_INTERNAL_2fb56884_4_k_cu_8345a856_45274cuda3std6ranges3__45__cpo4swapE,(.L_7 - _ZN39_INTERNAL_2fb56884_4_k_cu_8345a856_45274cuda3std6ranges3__45__cpo4swapE)
_ZN39_INTERNAL_2fb56884_4_k_cu_8345a856_45274cuda3std6ranges3__45__cpo4swapE:
	.zero		1
.L_7:


//--------------------- .nv.constant0._ZN7cutlass13device_kernelINS_4gemm6kernel13GemmUniversalIN4cute5tupleIJiiiiEEENS1_10collective13CollectiveMmaINS1_37MainloopSm90TmaGmmaWarpSpecializedFP8ILi5ENS5_IJNS4_1CILi1EEENSA_ILi2EEESB_EEENS1_35KernelTmaWarpSpecializedCooperativeEEENS5_IJNSA_ILi128EEENSA_ILi256EEESG_EEENS_12float_e4m3_tENS5_IJlSB_lEEESJ_SK_NS4_8TiledMMAINS4_8MMA_AtomIJNS4_4SM904GMMA31MMA_64x256x32_F32E4M3E4M3_SS_TNILNSO_7ScaleInE1ELSQ_1EEEEEENS4_6LayoutINS5_IJSC_SB_SB_EEENS5_IJSB_NSA_ILi0EEESV_EEEEENS5_IJNS4_10UnderscoreESY_SY_EEEEENS4_23SM90_TMA_LOAD_MULTICASTENS4_14ComposedLayoutINS4_7SwizzleILi3ELi4ELi3EEENS4_18smem_ptr_flag_bitsILi8EEENST_INS5_IJNSA_ILi8EEESG_EEENS5_IJSG_SB_EEEEEEEvNS4_8identityENS4_13SM90_TMA_LOADES1B_vS1C_EENS_8epilogue10collective6detail29Sm90TmaWarpSpecializedAdapterINS1G_15DefaultEpilogueISJ_SK_SK_NS1F_6thread17LinearCombinationISJ_Li1EffLNS1K_9ScaleType4KindE0ELNS_15FloatRoundStyleE2ESJ_EENS1_15EpilogueDefaultEEEEEvvEEEEvNT_6ParamsE --------------------------
	.section	.nv.constant0._ZN7cutlass13device_kernelINS_4gemm6kernel13GemmUniversalIN4cute5tupleIJiiiiEEENS1_10collective13CollectiveMmaINS1_37MainloopSm90TmaGmmaWarpSpecializedFP8ILi5ENS5_IJNS4_1CILi1EEENSA_ILi2EEESB_EEENS1_35KernelTmaWarpSpecializedCooperativeEEENS5_IJNSA_ILi128EEENSA_ILi256EEESG_EEENS_12float_e4m3_tENS5_IJlSB_lEEESJ_SK_NS4_8TiledMMAINS4_8MMA_AtomIJNS4_4SM904GMMA31MMA_64x256x32_F32E4M3E4M3_SS_TNILNSO_7ScaleInE1ELSQ_1EEEEEENS4_6LayoutINS5_IJSC_SB_SB_EEENS5_IJSB_NSA_ILi0EEESV_EEEEENS5_IJNS4_10UnderscoreESY_SY_EEEEENS4_23SM90_TMA_LOAD_MULTICASTENS4_14ComposedLayoutINS4_7SwizzleILi3ELi4ELi3EEENS4_18smem_ptr_flag_bitsILi8EEENST_INS5_IJNSA_ILi8EEESG_EEENS5_IJSG_SB_EEEEEEEvNS4_8identityENS4_13SM90_TMA_LOADES1B_vS1C_EENS_8epilogue10collective6detail29Sm90TmaWarpSpecializedAdapterINS1G_15DefaultEpilogueISJ_SK_SK_NS1F_6thread17LinearCombinationISJ_Li1EffLNS1K_9ScaleType4KindE0ELNS_15FloatRoundStyleE2ESJ_EENS1_15EpilogueDefaultEEEEEvvEEEEvNT_6ParamsE,"a",@progbits
	.sectionflags	@""
	.align	4
.nv.constant0._ZN7cutlass13device_kernelINS_4gemm6kernel13GemmUniversalIN4cute5tupleIJiiiiEEENS1_10collective13CollectiveMmaINS1_37MainloopSm90TmaGmmaWarpSpecializedFP8ILi5ENS5_IJNS4_1CILi1EEENSA_ILi2EEESB_EEENS1_35KernelTmaWarpSpecializedCooperativeEEENS5_IJNSA_ILi128EEENSA_ILi256EEESG_EEENS_12float_e4m3_tENS5_IJlSB_lEEESJ_SK_NS4_8TiledMMAINS4_8MMA_AtomIJNS4_4SM904GMMA31MMA_64x256x32_F32E4M3E4M3_SS_TNILNSO_7ScaleInE1ELSQ_1EEEEEENS4_6LayoutINS5_IJSC_SB_SB_EEENS5_IJSB_NSA_ILi0EEESV_EEEEENS5_IJNS4_10UnderscoreESY_SY_EEEEENS4_23SM90_TMA_LOAD_MULTICASTENS4_14ComposedLayoutINS4_7SwizzleILi3ELi4ELi3EEENS4_18smem_ptr_flag_bitsILi8EEENST_INS5_IJNSA_ILi8EEESG_EEENS5_IJSG_SB_EEEEEEEvNS4_8identityENS4_13SM90_TMA_LOADES1B_vS1C_EENS_8epilogue10collective6detail29Sm90TmaWarpSpecializedAdapterINS1G_15DefaultEpilogueISJ_SK_SK_NS1F_6thread17LinearCombinationISJ_Li1EffLNS1K_9ScaleType4KindE0ELNS_15FloatRoundStyleE2ESJ_EENS1_15EpilogueDefaultEEEEEvvEEEEvNT_6ParamsE:
	.zero		1664


//--------------------- SYMBOLS --------------------------

	.type		.nv.reservedSmem.offset0,@object
	.size		.nv.reservedSmem.offset0,0x4
